//
// Generated by NVIDIA NVVM Compiler
//
// Compiler Build ID: CL-36424714
// Cuda compilation tools, release 13.0, V13.0.88
// Based on NVVM 20.0.0
//

.version 9.0
.target sm_100
.address_size 64

	// .globl	_Z22kernel_count_neighborsPKfPKiS2_S2_Pfiif
.extern .shared .align 16 .b8 smem[];
.extern .shared .align 16 .b8 smem$1[];

.visible .entry _Z22kernel_count_neighborsPKfPKiS2_S2_Pfiif(
	.param .u64 .ptr .align 1 _Z22kernel_count_neighborsPKfPKiS2_S2_Pfiif_param_0,
	.param .u64 .ptr .align 1 _Z22kernel_count_neighborsPKfPKiS2_S2_Pfiif_param_1,
	.param .u64 .ptr .align 1 _Z22kernel_count_neighborsPKfPKiS2_S2_Pfiif_param_2,
	.param .u64 .ptr .align 1 _Z22kernel_count_neighborsPKfPKiS2_S2_Pfiif_param_3,
	.param .u64 .ptr .align 1 _Z22kernel_count_neighborsPKfPKiS2_S2_Pfiif_param_4,
	.param .u32 _Z22kernel_count_neighborsPKfPKiS2_S2_Pfiif_param_5,
	.param .u32 _Z22kernel_count_neighborsPKfPKiS2_S2_Pfiif_param_6,
	.param .f32 _Z22kernel_count_neighborsPKfPKiS2_S2_Pfiif_param_7
)
{
	.reg .pred 	%p<38>;
	.reg .b32 	%r<75>;
	.reg .b32 	%f<140>;
	.reg .b64 	%rd<30>;

	ld.param.u64 	%rd5, [_Z22kernel_count_neighborsPKfPKiS2_S2_Pfiif_param_0];
	ld.param.u64 	%rd2, [_Z22kernel_count_neighborsPKfPKiS2_S2_Pfiif_param_2];
	ld.param.u64 	%rd3, [_Z22kernel_count_neighborsPKfPKiS2_S2_Pfiif_param_3];
	ld.param.u64 	%rd4, [_Z22kernel_count_neighborsPKfPKiS2_S2_Pfiif_param_4];
	ld.param.u32 	%r23, [_Z22kernel_count_neighborsPKfPKiS2_S2_Pfiif_param_5];
	ld.param.u32 	%r24, [_Z22kernel_count_neighborsPKfPKiS2_S2_Pfiif_param_6];
	ld.param.f32 	%f29, [_Z22kernel_count_neighborsPKfPKiS2_S2_Pfiif_param_7];
	cvta.to.global.u64 	%rd1, %rd5;
	mov.u32 	%r1, %ctaid.x;
	setp.ge.s32 	%p1, %r1, %r24;
	mov.f32 	%f127, 0f00000000;
	@%p1 bra 	$L__BB0_33;
	cvta.to.global.u64 	%rd6, %rd2;
	cvta.to.global.u64 	%rd7, %rd3;
	mul.wide.u32 	%rd8, %r1, 4;
	add.s64 	%rd9, %rd6, %rd8;
	ld.global.nc.u32 	%r2, [%rd9];
	add.s64 	%rd10, %rd7, %rd8;
	ld.global.nc.u32 	%r25, [%rd10];
	sub.s32 	%r3, %r25, %r2;
	mov.u32 	%r4, %tid.x;
	setp.ge.s32 	%p2, %r4, %r3;
	@%p2 bra 	$L__BB0_26;
	setp.lt.s32 	%p3, %r23, 1;
	@%p3 bra 	$L__BB0_26;
	and.b32  	%r5, %r23, 3;
	and.b32  	%r6, %r23, 2147483644;
	and.b32  	%r7, %r23, 1;
	mov.f32 	%f127, 0f00000000;
	mov.u32 	%r8, %ntid.x;
	mov.u32 	%r69, %r4;
$L__BB0_4:
	setp.lt.u32 	%p4, %r23, 4;
	add.s32 	%r10, %r69, %r2;
	mul.lo.s32 	%r27, %r10, 3;
	mul.wide.s32 	%rd11, %r27, 4;
	add.s64 	%rd12, %rd1, %rd11;
	ld.global.nc.f32 	%f2, [%rd12];
	ld.global.nc.f32 	%f3, [%rd12+4];
	ld.global.nc.f32 	%f4, [%rd12+8];
	mov.b32 	%r74, 0;
	@%p4 bra 	$L__BB0_15;
	neg.s32 	%r70, %r10;
	mov.b32 	%r72, 0;
	mov.b32 	%r71, 6;
$L__BB0_6:
	.pragma "nounroll";
	setp.eq.s32 	%p5, %r70, 0;
	@%p5 bra 	$L__BB0_8;
	add.s32 	%r30, %r71, -6;
	mul.wide.u32 	%rd13, %r30, 4;
	add.s64 	%rd14, %rd1, %rd13;
	ld.global.nc.f32 	%f34, [%rd14];
	ld.global.nc.f32 	%f35, [%rd14+4];
	ld.global.nc.f32 	%f36, [%rd14+8];
	sub.f32 	%f37, %f2, %f34;
	sub.f32 	%f38, %f3, %f35;
	sub.f32 	%f39, %f4, %f36;
	mul.f32 	%f40, %f38, %f38;
	fma.rn.f32 	%f41, %f37, %f37, %f40;
	fma.rn.f32 	%f42, %f39, %f39, %f41;
	setp.lt.f32 	%p6, %f42, %f29;
	add.f32 	%f43, %f127, 0f3F800000;
	selp.f32 	%f127, %f43, %f127, %p6;
$L__BB0_8:
	add.s32 	%r31, %r72, 1;
	setp.eq.s32 	%p7, %r31, %r10;
	@%p7 bra 	$L__BB0_10;
	add.s32 	%r32, %r71, -3;
	mul.wide.u32 	%rd15, %r32, 4;
	add.s64 	%rd16, %rd1, %rd15;
	ld.global.nc.f32 	%f44, [%rd16];
	ld.global.nc.f32 	%f45, [%rd16+4];
	ld.global.nc.f32 	%f46, [%rd16+8];
	sub.f32 	%f47, %f2, %f44;
	sub.f32 	%f48, %f3, %f45;
	sub.f32 	%f49, %f4, %f46;
	mul.f32 	%f50, %f48, %f48;
	fma.rn.f32 	%f51, %f47, %f47, %f50;
	fma.rn.f32 	%f52, %f49, %f49, %f51;
	setp.lt.f32 	%p8, %f52, %f29;
	add.f32 	%f53, %f127, 0f3F800000;
	selp.f32 	%f127, %f53, %f127, %p8;
$L__BB0_10:
	add.s32 	%r33, %r72, 2;
	setp.eq.s32 	%p9, %r33, %r10;
	@%p9 bra 	$L__BB0_12;
	mul.wide.u32 	%rd17, %r71, 4;
	add.s64 	%rd18, %rd1, %rd17;
	ld.global.nc.f32 	%f54, [%rd18];
	ld.global.nc.f32 	%f55, [%rd18+4];
	ld.global.nc.f32 	%f56, [%rd18+8];
	sub.f32 	%f57, %f2, %f54;
	sub.f32 	%f58, %f3, %f55;
	sub.f32 	%f59, %f4, %f56;
	mul.f32 	%f60, %f58, %f58;
	fma.rn.f32 	%f61, %f57, %f57, %f60;
	fma.rn.f32 	%f62, %f59, %f59, %f61;
	setp.lt.f32 	%p10, %f62, %f29;
	add.f32 	%f63, %f127, 0f3F800000;
	selp.f32 	%f127, %f63, %f127, %p10;
$L__BB0_12:
	add.s32 	%r34, %r72, 3;
	setp.eq.s32 	%p11, %r34, %r10;
	@%p11 bra 	$L__BB0_14;
	add.s32 	%r35, %r71, 3;
	mul.wide.u32 	%rd19, %r35, 4;
	add.s64 	%rd20, %rd1, %rd19;
	ld.global.nc.f32 	%f64, [%rd20];
	ld.global.nc.f32 	%f65, [%rd20+4];
	ld.global.nc.f32 	%f66, [%rd20+8];
	sub.f32 	%f67, %f2, %f64;
	sub.f32 	%f68, %f3, %f65;
	sub.f32 	%f69, %f4, %f66;
	mul.f32 	%f70, %f68, %f68;
	fma.rn.f32 	%f71, %f67, %f67, %f70;
	fma.rn.f32 	%f72, %f69, %f69, %f71;
	setp.lt.f32 	%p12, %f72, %f29;
	add.f32 	%f73, %f127, 0f3F800000;
	selp.f32 	%f127, %f73, %f127, %p12;
$L__BB0_14:
	add.s32 	%r72, %r72, 4;
	add.s32 	%r71, %r71, 12;
	add.s32 	%r70, %r70, 4;
	setp.ne.s32 	%p13, %r72, %r6;
	mov.u32 	%r74, %r6;
	@%p13 bra 	$L__BB0_6;
$L__BB0_15:
	setp.eq.s32 	%p14, %r5, 0;
	@%p14 bra 	$L__BB0_25;
	setp.eq.s32 	%p15, %r5, 1;
	@%p15 bra 	$L__BB0_22;
	setp.eq.s32 	%p16, %r74, %r10;
	@%p16 bra 	$L__BB0_19;
	mul.lo.s32 	%r36, %r74, 3;
	mul.wide.u32 	%rd21, %r36, 4;
	add.s64 	%rd22, %rd1, %rd21;
	ld.global.nc.f32 	%f75, [%rd22];
	ld.global.nc.f32 	%f76, [%rd22+4];
	ld.global.nc.f32 	%f77, [%rd22+8];
	sub.f32 	%f78, %f2, %f75;
	sub.f32 	%f79, %f3, %f76;
	sub.f32 	%f80, %f4, %f77;
	mul.f32 	%f81, %f79, %f79;
	fma.rn.f32 	%f82, %f78, %f78, %f81;
	fma.rn.f32 	%f83, %f80, %f80, %f82;
	setp.lt.f32 	%p17, %f83, %f29;
	add.f32 	%f84, %f127, 0f3F800000;
	selp.f32 	%f127, %f84, %f127, %p17;
$L__BB0_19:
	add.s32 	%r19, %r74, 1;
	setp.eq.s32 	%p18, %r19, %r10;
	@%p18 bra 	$L__BB0_21;
	mul.lo.s32 	%r37, %r19, 3;
	mul.wide.u32 	%rd23, %r37, 4;
	add.s64 	%rd24, %rd1, %rd23;
	ld.global.nc.f32 	%f85, [%rd24];
	ld.global.nc.f32 	%f86, [%rd24+4];
	ld.global.nc.f32 	%f87, [%rd24+8];
	sub.f32 	%f88, %f2, %f85;
	sub.f32 	%f89, %f3, %f86;
	sub.f32 	%f90, %f4, %f87;
	mul.f32 	%f91, %f89, %f89;
	fma.rn.f32 	%f92, %f88, %f88, %f91;
	fma.rn.f32 	%f93, %f90, %f90, %f92;
	setp.lt.f32 	%p19, %f93, %f29;
	add.f32 	%f94, %f127, 0f3F800000;
	selp.f32 	%f127, %f94, %f127, %p19;
$L__BB0_21:
	add.s32 	%r74, %r74, 2;
$L__BB0_22:
	setp.eq.s32 	%p20, %r7, 0;
	@%p20 bra 	$L__BB0_25;
	setp.eq.s32 	%p21, %r74, %r10;
	@%p21 bra 	$L__BB0_25;
	mul.lo.s32 	%r38, %r74, 3;
	mul.wide.u32 	%rd25, %r38, 4;
	add.s64 	%rd26, %rd1, %rd25;
	ld.global.nc.f32 	%f95, [%rd26];
	ld.global.nc.f32 	%f96, [%rd26+4];
	ld.global.nc.f32 	%f97, [%rd26+8];
	sub.f32 	%f98, %f2, %f95;
	sub.f32 	%f99, %f3, %f96;
	sub.f32 	%f100, %f4, %f97;
	mul.f32 	%f101, %f99, %f99;
	fma.rn.f32 	%f102, %f98, %f98, %f101;
	fma.rn.f32 	%f103, %f100, %f100, %f102;
	setp.lt.f32 	%p22, %f103, %f29;
	add.f32 	%f104, %f127, 0f3F800000;
	selp.f32 	%f127, %f104, %f127, %p22;
$L__BB0_25:
	add.s32 	%r69, %r69, %r8;
	setp.lt.s32 	%p23, %r69, %r3;
	@%p23 bra 	$L__BB0_4;
$L__BB0_26:
	and.b32  	%r39, %r4, 31;
	mov.b32 	%r40, %f127;
	shfl.sync.down.b32	%r41|%p24, %r40, 16, 31, -1;
	mov.b32 	%f105, %r41;
	add.f32 	%f106, %f127, %f105;
	mov.b32 	%r42, %f106;
	shfl.sync.down.b32	%r43|%p25, %r42, 8, 31, -1;
	mov.b32 	%f107, %r43;
	add.f32 	%f108, %f106, %f107;
	mov.b32 	%r44, %f108;
	shfl.sync.down.b32	%r45|%p26, %r44, 4, 31, -1;
	mov.b32 	%f109, %r45;
	add.f32 	%f110, %f108, %f109;
	mov.b32 	%r46, %f110;
	shfl.sync.down.b32	%r47|%p27, %r46, 2, 31, -1;
	mov.b32 	%f111, %r47;
	add.f32 	%f112, %f110, %f111;
	mov.b32 	%r48, %f112;
	shfl.sync.down.b32	%r49|%p28, %r48, 1, 31, -1;
	mov.b32 	%f113, %r49;
	add.f32 	%f25, %f112, %f113;
	setp.ne.s32 	%p29, %r39, 0;
	@%p29 bra 	$L__BB0_28;
	shr.u32 	%r50, %r4, 3;
	mov.u32 	%r51, smem;
	add.s32 	%r52, %r51, %r50;
	st.shared.f32 	[%r52], %f25;
$L__BB0_28:
	bar.sync 	0;
	mov.u32 	%r53, %ntid.x;
	add.s32 	%r54, %r53, 31;
	shr.u32 	%r55, %r54, 5;
	setp.ge.u32 	%p30, %r4, %r55;
	mov.f32 	%f139, 0f00000000;
	@%p30 bra 	$L__BB0_30;
	shl.b32 	%r56, %r4, 2;
	mov.u32 	%r57, smem;
	add.s32 	%r58, %r57, %r56;
	ld.shared.f32 	%f139, [%r58];
$L__BB0_30:
	setp.gt.u32 	%p31, %r4, 31;
	@%p31 bra 	$L__BB0_33;
	mov.b32 	%r59, %f139;
	shfl.sync.down.b32	%r60|%p32, %r59, 16, 31, -1;
	mov.b32 	%f115, %r60;
	add.f32 	%f116, %f139, %f115;
	mov.b32 	%r61, %f116;
	shfl.sync.down.b32	%r62|%p33, %r61, 8, 31, -1;
	mov.b32 	%f117, %r62;
	add.f32 	%f118, %f116, %f117;
	mov.b32 	%r63, %f118;
	shfl.sync.down.b32	%r64|%p34, %r63, 4, 31, -1;
	mov.b32 	%f119, %r64;
	add.f32 	%f120, %f118, %f119;
	mov.b32 	%r65, %f120;
	shfl.sync.down.b32	%r66|%p35, %r65, 2, 31, -1;
	mov.b32 	%f121, %r66;
	add.f32 	%f122, %f120, %f121;
	mov.b32 	%r67, %f122;
	shfl.sync.down.b32	%r68|%p36, %r67, 1, 31, -1;
	mov.b32 	%f123, %r68;
	add.f32 	%f28, %f122, %f123;
	setp.ne.s32 	%p37, %r4, 0;
	@%p37 bra 	$L__BB0_33;
	cvta.to.global.u64 	%rd27, %rd4;
	add.s64 	%rd29, %rd27, %rd8;
	st.global.f32 	[%rd29], %f28;
$L__BB0_33:
	ret;

}
	// .globl	_Z27kernel_hydrophobic_exposurePKfS0_S0_PKiPfi
.visible .entry _Z27kernel_hydrophobic_exposurePKfS0_S0_PKiPfi(
	.param .u64 .ptr .align 1 _Z27kernel_hydrophobic_exposurePKfS0_S0_PKiPfi_param_0,
	.param .u64 .ptr .align 1 _Z27kernel_hydrophobic_exposurePKfS0_S0_PKiPfi_param_1,
	.param .u64 .ptr .align 1 _Z27kernel_hydrophobic_exposurePKfS0_S0_PKiPfi_param_2,
	.param .u64 .ptr .align 1 _Z27kernel_hydrophobic_exposurePKfS0_S0_PKiPfi_param_3,
	.param .u64 .ptr .align 1 _Z27kernel_hydrophobic_exposurePKfS0_S0_PKiPfi_param_4,
	.param .u32 _Z27kernel_hydrophobic_exposurePKfS0_S0_PKiPfi_param_5
)
{
	.reg .pred 	%p<18>;
	.reg .b32 	%r<38>;
	.reg .b32 	%f<41>;
	.reg .b64 	%rd<17>;

	ld.param.u64 	%rd5, [_Z27kernel_hydrophobic_exposurePKfS0_S0_PKiPfi_param_0];
	ld.param.u64 	%rd6, [_Z27kernel_hydrophobic_exposurePKfS0_S0_PKiPfi_param_1];
	ld.param.u64 	%rd7, [_Z27kernel_hydrophobic_exposurePKfS0_S0_PKiPfi_param_2];
	ld.param.u64 	%rd8, [_Z27kernel_hydrophobic_exposurePKfS0_S0_PKiPfi_param_3];
	ld.param.u64 	%rd9, [_Z27kernel_hydrophobic_exposurePKfS0_S0_PKiPfi_param_4];
	ld.param.u32 	%r5, [_Z27kernel_hydrophobic_exposurePKfS0_S0_PKiPfi_param_5];
	mov.u32 	%r1, %tid.x;
	setp.ge.s32 	%p1, %r1, %r5;
	mov.f32 	%f38, 0f00000000;
	@%p1 bra 	$L__BB1_3;
	mov.u32 	%r2, %ntid.x;
	cvta.to.global.u64 	%rd1, %rd8;
	cvta.to.global.u64 	%rd2, %rd5;
	cvta.to.global.u64 	%rd3, %rd6;
	cvta.to.global.u64 	%rd4, %rd7;
	mov.f32 	%f38, 0f00000000;
	mov.u32 	%r37, %r1;
$L__BB1_2:
	mul.wide.s32 	%rd10, %r37, 4;
	add.s64 	%rd11, %rd1, %rd10;
	ld.global.nc.u32 	%r6, [%rd11];
	mul.wide.s32 	%rd12, %r6, 4;
	add.s64 	%rd13, %rd2, %rd12;
	ld.global.nc.f32 	%f12, [%rd13];
	add.s64 	%rd14, %rd3, %rd12;
	ld.global.nc.f32 	%f13, [%rd14];
	sub.f32 	%f14, %f12, %f13;
	add.s64 	%rd15, %rd4, %rd12;
	ld.global.nc.f32 	%f15, [%rd15];
	fma.rn.f32 	%f38, %f14, %f15, %f38;
	add.s32 	%r37, %r37, %r2;
	setp.lt.s32 	%p2, %r37, %r5;
	@%p2 bra 	$L__BB1_2;
$L__BB1_3:
	and.b32  	%r7, %r1, 31;
	mov.b32 	%r8, %f38;
	shfl.sync.down.b32	%r9|%p3, %r8, 16, 31, -1;
	mov.b32 	%f16, %r9;
	add.f32 	%f17, %f38, %f16;
	mov.b32 	%r10, %f17;
	shfl.sync.down.b32	%r11|%p4, %r10, 8, 31, -1;
	mov.b32 	%f18, %r11;
	add.f32 	%f19, %f17, %f18;
	mov.b32 	%r12, %f19;
	shfl.sync.down.b32	%r13|%p5, %r12, 4, 31, -1;
	mov.b32 	%f20, %r13;
	add.f32 	%f21, %f19, %f20;
	mov.b32 	%r14, %f21;
	shfl.sync.down.b32	%r15|%p6, %r14, 2, 31, -1;
	mov.b32 	%f22, %r15;
	add.f32 	%f23, %f21, %f22;
	mov.b32 	%r16, %f23;
	shfl.sync.down.b32	%r17|%p7, %r16, 1, 31, -1;
	mov.b32 	%f24, %r17;
	add.f32 	%f4, %f23, %f24;
	setp.ne.s32 	%p8, %r7, 0;
	@%p8 bra 	$L__BB1_5;
	shr.u32 	%r18, %r1, 3;
	mov.u32 	%r19, smem;
	add.s32 	%r20, %r19, %r18;
	st.shared.f32 	[%r20], %f4;
$L__BB1_5:
	bar.sync 	0;
	mov.u32 	%r21, %ntid.x;
	add.s32 	%r22, %r21, 31;
	shr.u32 	%r23, %r22, 5;
	setp.ge.u32 	%p9, %r1, %r23;
	mov.f32 	%f39, 0f00000000;
	@%p9 bra 	$L__BB1_7;
	shl.b32 	%r24, %r1, 2;
	mov.u32 	%r25, smem;
	add.s32 	%r26, %r25, %r24;
	ld.shared.f32 	%f39, [%r26];
$L__BB1_7:
	setp.gt.u32 	%p10, %r1, 31;
	@%p10 bra 	$L__BB1_12;
	mov.b32 	%r27, %f39;
	shfl.sync.down.b32	%r28|%p11, %r27, 16, 31, -1;
	mov.b32 	%f26, %r28;
	add.f32 	%f27, %f39, %f26;
	mov.b32 	%r29, %f27;
	shfl.sync.down.b32	%r30|%p12, %r29, 8, 31, -1;
	mov.b32 	%f28, %r30;
	add.f32 	%f29, %f27, %f28;
	mov.b32 	%r31, %f29;
	shfl.sync.down.b32	%r32|%p13, %r31, 4, 31, -1;
	mov.b32 	%f30, %r32;
	add.f32 	%f31, %f29, %f30;
	mov.b32 	%r33, %f31;
	shfl.sync.down.b32	%r34|%p14, %r33, 2, 31, -1;
	mov.b32 	%f32, %r34;
	add.f32 	%f33, %f31, %f32;
	mov.b32 	%r35, %f33;
	shfl.sync.down.b32	%r36|%p15, %r35, 1, 31, -1;
	mov.b32 	%f34, %r36;
	add.f32 	%f7, %f33, %f34;
	setp.ne.s32 	%p16, %r1, 0;
	@%p16 bra 	$L__BB1_12;
	setp.lt.s32 	%p17, %r5, 1;
	mov.f32 	%f40, 0f00000000;
	@%p17 bra 	$L__BB1_11;
	cvt.rn.f32.u32 	%f36, %r5;
	div.rn.f32 	%f40, %f7, %f36;
$L__BB1_11:
	cvta.to.global.u64 	%rd16, %rd9;
	st.global.f32 	[%rd16], %f40;
$L__BB1_12:
	ret;

}
	// .globl	_Z23kernel_ca_displacementsPKfS0_PKiPfi
.visible .entry _Z23kernel_ca_displacementsPKfS0_PKiPfi(
	.param .u64 .ptr .align 1 _Z23kernel_ca_displacementsPKfS0_PKiPfi_param_0,
	.param .u64 .ptr .align 1 _Z23kernel_ca_displacementsPKfS0_PKiPfi_param_1,
	.param .u64 .ptr .align 1 _Z23kernel_ca_displacementsPKfS0_PKiPfi_param_2,
	.param .u64 .ptr .align 1 _Z23kernel_ca_displacementsPKfS0_PKiPfi_param_3,
	.param .u32 _Z23kernel_ca_displacementsPKfS0_PKiPfi_param_4
)
{
	.reg .pred 	%p<2>;
	.reg .b32 	%r<8>;
	.reg .b32 	%f<14>;
	.reg .b64 	%rd<15>;

	ld.param.u64 	%rd1, [_Z23kernel_ca_displacementsPKfS0_PKiPfi_param_0];
	ld.param.u64 	%rd2, [_Z23kernel_ca_displacementsPKfS0_PKiPfi_param_1];
	ld.param.u64 	%rd3, [_Z23kernel_ca_displacementsPKfS0_PKiPfi_param_2];
	ld.param.u64 	%rd4, [_Z23kernel_ca_displacementsPKfS0_PKiPfi_param_3];
	ld.param.u32 	%r2, [_Z23kernel_ca_displacementsPKfS0_PKiPfi_param_4];
	mov.u32 	%r3, %ctaid.x;
	mov.u32 	%r4, %ntid.x;
	mov.u32 	%r5, %tid.x;
	mad.lo.s32 	%r1, %r3, %r4, %r5;
	setp.ge.s32 	%p1, %r1, %r2;
	@%p1 bra 	$L__BB2_2;
	cvta.to.global.u64 	%rd5, %rd3;
	cvta.to.global.u64 	%rd6, %rd1;
	cvta.to.global.u64 	%rd7, %rd2;
	cvta.to.global.u64 	%rd8, %rd4;
	mul.wide.s32 	%rd9, %r1, 4;
	add.s64 	%rd10, %rd5, %rd9;
	ld.global.nc.u32 	%r6, [%rd10];
	mul.lo.s32 	%r7, %r6, 3;
	mul.wide.s32 	%rd11, %r7, 4;
	add.s64 	%rd12, %rd6, %rd11;
	ld.global.nc.f32 	%f1, [%rd12];
	add.s64 	%rd13, %rd7, %rd11;
	ld.global.nc.f32 	%f2, [%rd13];
	sub.f32 	%f3, %f1, %f2;
	ld.global.nc.f32 	%f4, [%rd12+4];
	ld.global.nc.f32 	%f5, [%rd13+4];
	sub.f32 	%f6, %f4, %f5;
	ld.global.nc.f32 	%f7, [%rd12+8];
	ld.global.nc.f32 	%f8, [%rd13+8];
	sub.f32 	%f9, %f7, %f8;
	mul.f32 	%f10, %f6, %f6;
	fma.rn.f32 	%f11, %f3, %f3, %f10;
	fma.rn.f32 	%f12, %f9, %f9, %f11;
	sqrt.rn.f32 	%f13, %f12;
	add.s64 	%rd14, %rd8, %rd9;
	st.global.f32 	[%rd14], %f13;
$L__BB2_2:
	ret;

}
	// .globl	_Z17kernel_anisotropyPKfPfS1_S1_i
.visible .entry _Z17kernel_anisotropyPKfPfS1_S1_i(
	.param .u64 .ptr .align 1 _Z17kernel_anisotropyPKfPfS1_S1_i_param_0,
	.param .u64 .ptr .align 1 _Z17kernel_anisotropyPKfPfS1_S1_i_param_1,
	.param .u64 .ptr .align 1 _Z17kernel_anisotropyPKfPfS1_S1_i_param_2,
	.param .u64 .ptr .align 1 _Z17kernel_anisotropyPKfPfS1_S1_i_param_3,
	.param .u32 _Z17kernel_anisotropyPKfPfS1_S1_i_param_4
)
{
	.reg .pred 	%p<44>;
	.reg .b32 	%r<83>;
	.reg .b32 	%f<101>;
	.reg .b64 	%rd<12>;

	ld.param.u64 	%rd3, [_Z17kernel_anisotropyPKfPfS1_S1_i_param_0];
	ld.param.u64 	%rd4, [_Z17kernel_anisotropyPKfPfS1_S1_i_param_1];
	ld.param.u64 	%rd5, [_Z17kernel_anisotropyPKfPfS1_S1_i_param_2];
	ld.param.u64 	%rd6, [_Z17kernel_anisotropyPKfPfS1_S1_i_param_3];
	ld.param.u32 	%r13, [_Z17kernel_anisotropyPKfPfS1_S1_i_param_4];
	mov.u32 	%r1, %tid.x;
	add.s32 	%r81, %r1, 1;
	add.s32 	%r3, %r13, -1;
	setp.ge.s32 	%p1, %r81, %r3;
	mov.f32 	%f93, 0f00000000;
	mov.f32 	%f94, %f93;
	mov.f32 	%f95, %f93;
	@%p1 bra 	$L__BB3_4;
	mov.u32 	%r4, %ntid.x;
	cvta.to.global.u64 	%rd1, %rd3;
	cvta.to.global.u64 	%rd2, %rd4;
	mov.f32 	%f94, 0f00000000;
	mov.b32 	%r82, 0;
	mov.f32 	%f93, %f94;
$L__BB3_2:
	mul.wide.s32 	%rd7, %r81, 4;
	add.s64 	%rd8, %rd1, %rd7;
	ld.global.nc.f32 	%f25, [%rd8+-4];
	ld.global.nc.f32 	%f26, [%rd8];
	ld.global.nc.f32 	%f27, [%rd8+4];
	add.f32 	%f28, %f25, %f27;
	fma.rn.f32 	%f29, %f28, 0fBF000000, %f26;
	abs.f32 	%f30, %f29;
	add.s64 	%rd9, %rd2, %rd7;
	st.global.f32 	[%rd9], %f30;
	max.f32 	%f93, %f93, %f30;
	add.f32 	%f94, %f94, %f30;
	add.s32 	%r82, %r82, 1;
	add.s32 	%r81, %r81, %r4;
	setp.lt.s32 	%p2, %r81, %r3;
	@%p2 bra 	$L__BB3_2;
	cvt.rn.f32.u32 	%f95, %r82;
$L__BB3_4:
	and.b32  	%r9, %r1, 31;
	mov.b32 	%r15, %f93;
	shfl.sync.down.b32	%r16|%p3, %r15, 16, 31, -1;
	mov.b32 	%f31, %r16;
	max.f32 	%f32, %f93, %f31;
	mov.b32 	%r17, %f32;
	shfl.sync.down.b32	%r18|%p4, %r17, 8, 31, -1;
	mov.b32 	%f33, %r18;
	max.f32 	%f34, %f32, %f33;
	mov.b32 	%r19, %f34;
	shfl.sync.down.b32	%r20|%p5, %r19, 4, 31, -1;
	mov.b32 	%f35, %r20;
	max.f32 	%f36, %f34, %f35;
	mov.b32 	%r21, %f36;
	shfl.sync.down.b32	%r22|%p6, %r21, 2, 31, -1;
	mov.b32 	%f37, %r22;
	max.f32 	%f38, %f36, %f37;
	mov.b32 	%r23, %f38;
	shfl.sync.down.b32	%r24|%p7, %r23, 1, 31, -1;
	mov.b32 	%f39, %r24;
	max.f32 	%f9, %f38, %f39;
	setp.ne.s32 	%p8, %r9, 0;
	shr.u32 	%r25, %r1, 3;
	mov.u32 	%r26, smem;
	add.s32 	%r10, %r26, %r25;
	@%p8 bra 	$L__BB3_6;
	st.shared.f32 	[%r10], %f9;
$L__BB3_6:
	bar.sync 	0;
	mov.u32 	%r27, %ntid.x;
	add.s32 	%r28, %r27, 31;
	shr.u32 	%r11, %r28, 5;
	setp.ge.u32 	%p9, %r1, %r11;
	shl.b32 	%r29, %r1, 2;
	add.s32 	%r12, %r26, %r29;
	mov.f32 	%f97, 0fF149F2CA;
	@%p9 bra 	$L__BB3_8;
	ld.shared.f32 	%f97, [%r12];
$L__BB3_8:
	setp.gt.u32 	%p10, %r1, 31;
	@%p10 bra 	$L__BB3_10;
	mov.b32 	%r31, %f97;
	shfl.sync.down.b32	%r32|%p11, %r31, 16, 31, -1;
	mov.b32 	%f41, %r32;
	max.f32 	%f42, %f97, %f41;
	mov.b32 	%r33, %f42;
	shfl.sync.down.b32	%r34|%p12, %r33, 8, 31, -1;
	mov.b32 	%f43, %r34;
	max.f32 	%f44, %f42, %f43;
	mov.b32 	%r35, %f44;
	shfl.sync.down.b32	%r36|%p13, %r35, 4, 31, -1;
	mov.b32 	%f45, %r36;
	max.f32 	%f46, %f44, %f45;
	mov.b32 	%r37, %f46;
	shfl.sync.down.b32	%r38|%p14, %r37, 2, 31, -1;
	mov.b32 	%f47, %r38;
	max.f32 	%f48, %f46, %f47;
	mov.b32 	%r39, %f48;
	shfl.sync.down.b32	%r40|%p15, %r39, 1, 31, -1;
	mov.b32 	%f49, %r40;
	max.f32 	%f97, %f48, %f49;
$L__BB3_10:
	setp.ne.s32 	%p16, %r9, 0;
	bar.sync 	0;
	mov.b32 	%r41, %f94;
	shfl.sync.down.b32	%r42|%p17, %r41, 16, 31, -1;
	mov.b32 	%f50, %r42;
	add.f32 	%f51, %f94, %f50;
	mov.b32 	%r43, %f51;
	shfl.sync.down.b32	%r44|%p18, %r43, 8, 31, -1;
	mov.b32 	%f52, %r44;
	add.f32 	%f53, %f51, %f52;
	mov.b32 	%r45, %f53;
	shfl.sync.down.b32	%r46|%p19, %r45, 4, 31, -1;
	mov.b32 	%f54, %r46;
	add.f32 	%f55, %f53, %f54;
	mov.b32 	%r47, %f55;
	shfl.sync.down.b32	%r48|%p20, %r47, 2, 31, -1;
	mov.b32 	%f56, %r48;
	add.f32 	%f57, %f55, %f56;
	mov.b32 	%r49, %f57;
	shfl.sync.down.b32	%r50|%p21, %r49, 1, 31, -1;
	mov.b32 	%f58, %r50;
	add.f32 	%f14, %f57, %f58;
	@%p16 bra 	$L__BB3_12;
	st.shared.f32 	[%r10], %f14;
$L__BB3_12:
	setp.ge.u32 	%p22, %r1, %r11;
	bar.sync 	0;
	mov.f32 	%f99, 0f00000000;
	@%p22 bra 	$L__BB3_14;
	ld.shared.f32 	%f99, [%r12];
$L__BB3_14:
	setp.gt.u32 	%p23, %r1, 31;
	@%p23 bra 	$L__BB3_16;
	mov.b32 	%r51, %f99;
	shfl.sync.down.b32	%r52|%p24, %r51, 16, 31, -1;
	mov.b32 	%f60, %r52;
	add.f32 	%f61, %f99, %f60;
	mov.b32 	%r53, %f61;
	shfl.sync.down.b32	%r54|%p25, %r53, 8, 31, -1;
	mov.b32 	%f62, %r54;
	add.f32 	%f63, %f61, %f62;
	mov.b32 	%r55, %f63;
	shfl.sync.down.b32	%r56|%p26, %r55, 4, 31, -1;
	mov.b32 	%f64, %r56;
	add.f32 	%f65, %f63, %f64;
	mov.b32 	%r57, %f65;
	shfl.sync.down.b32	%r58|%p27, %r57, 2, 31, -1;
	mov.b32 	%f66, %r58;
	add.f32 	%f67, %f65, %f66;
	mov.b32 	%r59, %f67;
	shfl.sync.down.b32	%r60|%p28, %r59, 1, 31, -1;
	mov.b32 	%f68, %r60;
	add.f32 	%f99, %f67, %f68;
$L__BB3_16:
	setp.ne.s32 	%p29, %r9, 0;
	bar.sync 	0;
	st.shared.f32 	[%r12], %f95;
	bar.sync 	0;
	ld.shared.f32 	%f69, [%r12];
	mov.b32 	%r61, %f69;
	shfl.sync.down.b32	%r62|%p30, %r61, 16, 31, -1;
	mov.b32 	%f70, %r62;
	add.f32 	%f71, %f69, %f70;
	mov.b32 	%r63, %f71;
	shfl.sync.down.b32	%r64|%p31, %r63, 8, 31, -1;
	mov.b32 	%f72, %r64;
	add.f32 	%f73, %f71, %f72;
	mov.b32 	%r65, %f73;
	shfl.sync.down.b32	%r66|%p32, %r65, 4, 31, -1;
	mov.b32 	%f74, %r66;
	add.f32 	%f75, %f73, %f74;
	mov.b32 	%r67, %f75;
	shfl.sync.down.b32	%r68|%p33, %r67, 2, 31, -1;
	mov.b32 	%f76, %r68;
	add.f32 	%f77, %f75, %f76;
	mov.b32 	%r69, %f77;
	shfl.sync.down.b32	%r70|%p34, %r69, 1, 31, -1;
	mov.b32 	%f78, %r70;
	add.f32 	%f19, %f77, %f78;
	@%p29 bra 	$L__BB3_18;
	st.shared.f32 	[%r10], %f19;
$L__BB3_18:
	setp.ge.u32 	%p35, %r1, %r11;
	bar.sync 	0;
	mov.f32 	%f100, 0f00000000;
	@%p35 bra 	$L__BB3_20;
	ld.shared.f32 	%f100, [%r12];
$L__BB3_20:
	setp.gt.u32 	%p36, %r1, 31;
	@%p36 bra 	$L__BB3_23;
	mov.b32 	%r71, %f100;
	shfl.sync.down.b32	%r72|%p37, %r71, 16, 31, -1;
	mov.b32 	%f80, %r72;
	add.f32 	%f81, %f100, %f80;
	mov.b32 	%r73, %f81;
	shfl.sync.down.b32	%r74|%p38, %r73, 8, 31, -1;
	mov.b32 	%f82, %r74;
	add.f32 	%f83, %f81, %f82;
	mov.b32 	%r75, %f83;
	shfl.sync.down.b32	%r76|%p39, %r75, 4, 31, -1;
	mov.b32 	%f84, %r76;
	add.f32 	%f85, %f83, %f84;
	mov.b32 	%r77, %f85;
	shfl.sync.down.b32	%r78|%p40, %r77, 2, 31, -1;
	mov.b32 	%f86, %r78;
	add.f32 	%f87, %f85, %f86;
	mov.b32 	%r79, %f87;
	shfl.sync.down.b32	%r80|%p41, %r79, 1, 31, -1;
	mov.b32 	%f88, %r80;
	add.f32 	%f22, %f87, %f88;
	setp.ne.s32 	%p42, %r1, 0;
	@%p42 bra 	$L__BB3_23;
	cvta.to.global.u64 	%rd10, %rd5;
	st.global.f32 	[%rd10], %f97;
	setp.gt.f32 	%p43, %f22, 0f00000000;
	div.rn.f32 	%f89, %f99, %f22;
	selp.f32 	%f90, %f89, 0f00000000, %p43;
	cvta.to.global.u64 	%rd11, %rd6;
	st.global.f32 	[%rd11], %f90;
$L__BB3_23:
	ret;

}
	// .globl	_Z32kernel_electrostatic_frustrationPKfS0_PKiPfif
.visible .entry _Z32kernel_electrostatic_frustrationPKfS0_PKiPfif(
	.param .u64 .ptr .align 1 _Z32kernel_electrostatic_frustrationPKfS0_PKiPfif_param_0,
	.param .u64 .ptr .align 1 _Z32kernel_electrostatic_frustrationPKfS0_PKiPfif_param_1,
	.param .u64 .ptr .align 1 _Z32kernel_electrostatic_frustrationPKfS0_PKiPfif_param_2,
	.param .u64 .ptr .align 1 _Z32kernel_electrostatic_frustrationPKfS0_PKiPfif_param_3,
	.param .u32 _Z32kernel_electrostatic_frustrationPKfS0_PKiPfif_param_4,
	.param .f32 _Z32kernel_electrostatic_frustrationPKfS0_PKiPfif_param_5
)
{
	.reg .pred 	%p<32>;
	.reg .b32 	%r<60>;
	.reg .b32 	%f<67>;
	.reg .b64 	%rd<21>;

	ld.param.u64 	%rd4, [_Z32kernel_electrostatic_frustrationPKfS0_PKiPfif_param_0];
	ld.param.u64 	%rd5, [_Z32kernel_electrostatic_frustrationPKfS0_PKiPfif_param_1];
	ld.param.u64 	%rd6, [_Z32kernel_electrostatic_frustrationPKfS0_PKiPfif_param_2];
	ld.param.u64 	%rd7, [_Z32kernel_electrostatic_frustrationPKfS0_PKiPfif_param_3];
	ld.param.u32 	%r13, [_Z32kernel_electrostatic_frustrationPKfS0_PKiPfif_param_4];
	ld.param.f32 	%f15, [_Z32kernel_electrostatic_frustrationPKfS0_PKiPfif_param_5];
	add.s32 	%r14, %r13, -1;
	mul.lo.s32 	%r15, %r14, %r13;
	shr.u32 	%r16, %r15, 31;
	add.s32 	%r17, %r15, %r16;
	shr.s32 	%r1, %r17, 1;
	mov.u32 	%r2, %tid.x;
	mov.u32 	%r18, %ctaid.x;
	mov.u32 	%r3, %ntid.x;
	mad.lo.s32 	%r59, %r18, %r3, %r2;
	setp.ge.s32 	%p1, %r59, %r1;
	mov.f32 	%f63, 0f00000000;
	@%p1 bra 	$L__BB4_8;
	cvta.to.global.u64 	%rd1, %rd4;
	cvta.to.global.u64 	%rd2, %rd5;
	cvta.to.global.u64 	%rd3, %rd6;
	cvt.rn.f32.s32 	%f18, %r13;
	fma.rn.f32 	%f1, %f18, 0f40000000, 0fBF800000;
	mul.f32 	%f2, %f1, %f1;
	shl.b32 	%r5, %r13, 1;
	mov.u32 	%r19, %nctaid.x;
	mul.lo.s32 	%r6, %r3, %r19;
	mov.f32 	%f63, 0f00000000;
$L__BB4_2:
	cvt.rn.f32.s32 	%f19, %r59;
	fma.rn.f32 	%f20, %f19, 0fC1000000, %f2;
	sqrt.rn.f32 	%f21, %f20;
	sub.f32 	%f22, %f1, %f21;
	mul.f32 	%f23, %f22, 0f3F000000;
	cvt.rmi.f32.f32 	%f24, %f23;
	cvt.rzi.s32.f32 	%r8, %f24;
	not.b32 	%r20, %r8;
	add.s32 	%r21, %r5, %r20;
	mul.lo.s32 	%r22, %r21, %r8;
	shr.u32 	%r23, %r22, 31;
	add.s32 	%r24, %r22, %r23;
	shr.s32 	%r25, %r24, 1;
	sub.s32 	%r26, %r59, %r25;
	add.s32 	%r27, %r8, %r26;
	add.s32 	%r9, %r27, 1;
	setp.ge.s32 	%p2, %r8, %r13;
	setp.ge.s32 	%p3, %r9, %r13;
	setp.lt.s32 	%p4, %r26, 0;
	or.pred  	%p5, %p3, %p4;
	or.pred  	%p7, %p2, %p5;
	@%p7 bra 	$L__BB4_7;
	mul.wide.s32 	%rd8, %r8, 4;
	add.s64 	%rd9, %rd3, %rd8;
	ld.global.nc.u32 	%r10, [%rd9];
	mul.wide.s32 	%rd10, %r9, 4;
	add.s64 	%rd11, %rd3, %rd10;
	ld.global.nc.u32 	%r11, [%rd11];
	mul.wide.s32 	%rd12, %r10, 4;
	add.s64 	%rd13, %rd2, %rd12;
	ld.global.nc.f32 	%f4, [%rd13];
	abs.f32 	%f25, %f4;
	setp.lt.f32 	%p8, %f25, 0f3C23D70A;
	@%p8 bra 	$L__BB4_7;
	mul.wide.s32 	%rd14, %r11, 4;
	add.s64 	%rd15, %rd2, %rd14;
	ld.global.nc.f32 	%f26, [%rd15];
	abs.f32 	%f27, %f26;
	setp.lt.f32 	%p9, %f27, 0f3C23D70A;
	mul.f32 	%f28, %f4, %f26;
	setp.le.f32 	%p10, %f28, 0f00000000;
	or.pred  	%p11, %p9, %p10;
	@%p11 bra 	$L__BB4_7;
	mul.lo.s32 	%r28, %r10, 3;
	mul.lo.s32 	%r29, %r11, 3;
	mul.wide.s32 	%rd16, %r28, 4;
	add.s64 	%rd17, %rd1, %rd16;
	ld.global.nc.f32 	%f29, [%rd17];
	mul.wide.s32 	%rd18, %r29, 4;
	add.s64 	%rd19, %rd1, %rd18;
	ld.global.nc.f32 	%f30, [%rd19];
	sub.f32 	%f31, %f29, %f30;
	ld.global.nc.f32 	%f32, [%rd17+4];
	ld.global.nc.f32 	%f33, [%rd19+4];
	sub.f32 	%f34, %f32, %f33;
	ld.global.nc.f32 	%f35, [%rd17+8];
	ld.global.nc.f32 	%f36, [%rd19+8];
	sub.f32 	%f37, %f35, %f36;
	mul.f32 	%f38, %f34, %f34;
	fma.rn.f32 	%f39, %f31, %f31, %f38;
	fma.rn.f32 	%f6, %f37, %f37, %f39;
	setp.geu.f32 	%p12, %f6, %f15;
	setp.leu.f32 	%p13, %f6, 0f358637BD;
	or.pred  	%p14, %p12, %p13;
	@%p14 bra 	$L__BB4_7;
	sqrt.rn.f32 	%f40, %f6;
	div.rn.f32 	%f41, %f28, %f40;
	add.f32 	%f63, %f63, %f41;
$L__BB4_7:
	add.s32 	%r59, %r59, %r6;
	setp.lt.s32 	%p15, %r59, %r1;
	@%p15 bra 	$L__BB4_2;
$L__BB4_8:
	and.b32  	%r30, %r2, 31;
	mov.b32 	%r31, %f63;
	shfl.sync.down.b32	%r32|%p16, %r31, 16, 31, -1;
	mov.b32 	%f42, %r32;
	add.f32 	%f43, %f63, %f42;
	mov.b32 	%r33, %f43;
	shfl.sync.down.b32	%r34|%p17, %r33, 8, 31, -1;
	mov.b32 	%f44, %r34;
	add.f32 	%f45, %f43, %f44;
	mov.b32 	%r35, %f45;
	shfl.sync.down.b32	%r36|%p18, %r35, 4, 31, -1;
	mov.b32 	%f46, %r36;
	add.f32 	%f47, %f45, %f46;
	mov.b32 	%r37, %f47;
	shfl.sync.down.b32	%r38|%p19, %r37, 2, 31, -1;
	mov.b32 	%f48, %r38;
	add.f32 	%f49, %f47, %f48;
	mov.b32 	%r39, %f49;
	shfl.sync.down.b32	%r40|%p20, %r39, 1, 31, -1;
	mov.b32 	%f50, %r40;
	add.f32 	%f10, %f49, %f50;
	setp.ne.s32 	%p21, %r30, 0;
	@%p21 bra 	$L__BB4_10;
	shr.u32 	%r41, %r2, 3;
	mov.u32 	%r42, smem;
	add.s32 	%r43, %r42, %r41;
	st.shared.f32 	[%r43], %f10;
$L__BB4_10:
	bar.sync 	0;
	add.s32 	%r44, %r3, 31;
	shr.u32 	%r45, %r44, 5;
	setp.ge.u32 	%p22, %r2, %r45;
	mov.f32 	%f66, 0f00000000;
	@%p22 bra 	$L__BB4_12;
	shl.b32 	%r46, %r2, 2;
	mov.u32 	%r47, smem;
	add.s32 	%r48, %r47, %r46;
	ld.shared.f32 	%f66, [%r48];
$L__BB4_12:
	setp.gt.u32 	%p23, %r2, 31;
	@%p23 bra 	$L__BB4_14;
	mov.b32 	%r49, %f66;
	shfl.sync.down.b32	%r50|%p24, %r49, 16, 31, -1;
	mov.b32 	%f52, %r50;
	add.f32 	%f53, %f66, %f52;
	mov.b32 	%r51, %f53;
	shfl.sync.down.b32	%r52|%p25, %r51, 8, 31, -1;
	mov.b32 	%f54, %r52;
	add.f32 	%f55, %f53, %f54;
	mov.b32 	%r53, %f55;
	shfl.sync.down.b32	%r54|%p26, %r53, 4, 31, -1;
	mov.b32 	%f56, %r54;
	add.f32 	%f57, %f55, %f56;
	mov.b32 	%r55, %f57;
	shfl.sync.down.b32	%r56|%p27, %r55, 2, 31, -1;
	mov.b32 	%f58, %r56;
	add.f32 	%f59, %f57, %f58;
	mov.b32 	%r57, %f59;
	shfl.sync.down.b32	%r58|%p28, %r57, 1, 31, -1;
	mov.b32 	%f60, %r58;
	add.f32 	%f66, %f59, %f60;
$L__BB4_14:
	setp.ne.s32 	%p29, %r2, 0;
	setp.eq.f32 	%p30, %f66, 0f00000000;
	or.pred  	%p31, %p29, %p30;
	@%p31 bra 	$L__BB4_16;
	cvta.to.global.u64 	%rd20, %rd7;
	atom.global.add.f32 	%f61, [%rd20], %f66;
$L__BB4_16:
	ret;

}
	// .globl	kernel_bio_chemistry_unified
.visible .entry kernel_bio_chemistry_unified(
	.param .u64 .ptr .align 1 kernel_bio_chemistry_unified_param_0,
	.param .u64 .ptr .align 1 kernel_bio_chemistry_unified_param_1,
	.param .u32 kernel_bio_chemistry_unified_param_2,
	.param .u64 .ptr .align 1 kernel_bio_chemistry_unified_param_3,
	.param .u64 .ptr .align 1 kernel_bio_chemistry_unified_param_4,
	.param .u32 kernel_bio_chemistry_unified_param_5,
	.param .u64 .ptr .align 1 kernel_bio_chemistry_unified_param_6,
	.param .u32 kernel_bio_chemistry_unified_param_7,
	.param .u64 .ptr .align 1 kernel_bio_chemistry_unified_param_8,
	.param .u32 kernel_bio_chemistry_unified_param_9,
	.param .u64 .ptr .align 1 kernel_bio_chemistry_unified_param_10,
	.param .u64 .ptr .align 1 kernel_bio_chemistry_unified_param_11,
	.param .u32 kernel_bio_chemistry_unified_param_12,
	.param .f32 kernel_bio_chemistry_unified_param_13,
	.param .u64 .ptr .align 1 kernel_bio_chemistry_unified_param_14
)
{
	.reg .pred 	%p<117>;
	.reg .b32 	%r<225>;
	.reg .b32 	%f<478>;
	.reg .b64 	%rd<109>;

	ld.param.u64 	%rd12, [kernel_bio_chemistry_unified_param_0];
	ld.param.u64 	%rd13, [kernel_bio_chemistry_unified_param_1];
	ld.param.u32 	%r65, [kernel_bio_chemistry_unified_param_2];
	ld.param.u64 	%rd14, [kernel_bio_chemistry_unified_param_3];
	ld.param.u64 	%rd9, [kernel_bio_chemistry_unified_param_4];
	ld.param.u64 	%rd15, [kernel_bio_chemistry_unified_param_6];
	ld.param.u32 	%r66, [kernel_bio_chemistry_unified_param_7];
	ld.param.u32 	%r67, [kernel_bio_chemistry_unified_param_9];
	ld.param.u64 	%rd16, [kernel_bio_chemistry_unified_param_10];
	ld.param.u64 	%rd17, [kernel_bio_chemistry_unified_param_11];
	ld.param.u32 	%r68, [kernel_bio_chemistry_unified_param_12];
	ld.param.f32 	%f93, [kernel_bio_chemistry_unified_param_13];
	cvta.to.global.u64 	%rd1, %rd14;
	cvta.to.global.u64 	%rd2, %rd15;
	cvta.to.global.u64 	%rd3, %rd13;
	cvta.to.global.u64 	%rd4, %rd12;
	cvta.to.global.u64 	%rd5, %rd16;
	cvta.to.global.u64 	%rd6, %rd17;
	mov.u32 	%r1, %tid.x;
	setp.ge.s32 	%p1, %r1, %r66;
	mov.f32 	%f463, 0f00000000;
	@%p1 bra 	$L__BB5_4;
	setp.gt.s32 	%p2, %r65, 0;
	mov.u32 	%r2, %ntid.x;
	@%p2 bra 	$L__BB5_49;
	mov.f32 	%f463, 0f00000000;
	mov.u32 	%r221, %r1;
$L__BB5_3:
	mul.wide.s32 	%rd18, %r221, 4;
	add.s64 	%rd19, %rd2, %rd18;
	ld.global.nc.u32 	%r69, [%rd19];
	mul.wide.s32 	%rd20, %r69, 4;
	add.s64 	%rd21, %rd1, %rd20;
	ld.global.nc.f32 	%f96, [%rd21];
	fma.rn.f32 	%f463, %f96, 0f00000000, %f463;
	add.s32 	%r221, %r221, %r2;
	setp.lt.s32 	%p3, %r221, %r66;
	@%p3 bra 	$L__BB5_3;
$L__BB5_4:
	add.s32 	%r34, %r1, 1;
	add.s32 	%r35, %r67, -1;
	setp.ge.s32 	%p45, %r34, %r35;
	mov.f32 	%f465, 0f00000000;
	@%p45 bra 	$L__BB5_7;
	ld.param.u64 	%rd107, [kernel_bio_chemistry_unified_param_8];
	mov.u32 	%r36, %ntid.x;
	cvta.to.global.u64 	%rd8, %rd107;
	mov.f32 	%f465, 0f00000000;
	mov.u32 	%r222, %r34;
$L__BB5_6:
	mul.wide.s32 	%rd59, %r222, 4;
	add.s64 	%rd60, %rd8, %rd59;
	ld.global.nc.u32 	%r94, [%rd60+-4];
	ld.global.nc.u32 	%r95, [%rd60];
	ld.global.nc.u32 	%r96, [%rd60+4];
	mul.lo.s32 	%r97, %r94, 3;
	mul.wide.s32 	%rd61, %r97, 4;
	add.s64 	%rd62, %rd4, %rd61;
	ld.global.nc.f32 	%f246, [%rd62];
	add.s64 	%rd63, %rd3, %rd61;
	ld.global.nc.f32 	%f247, [%rd63];
	sub.f32 	%f248, %f246, %f247;
	ld.global.nc.f32 	%f249, [%rd62+4];
	ld.global.nc.f32 	%f250, [%rd63+4];
	sub.f32 	%f251, %f249, %f250;
	ld.global.nc.f32 	%f252, [%rd62+8];
	ld.global.nc.f32 	%f253, [%rd63+8];
	sub.f32 	%f254, %f252, %f253;
	mul.f32 	%f255, %f251, %f251;
	fma.rn.f32 	%f256, %f248, %f248, %f255;
	fma.rn.f32 	%f257, %f254, %f254, %f256;
	sqrt.rn.f32 	%f258, %f257;
	mul.lo.s32 	%r98, %r95, 3;
	mul.wide.s32 	%rd64, %r98, 4;
	add.s64 	%rd65, %rd4, %rd64;
	ld.global.nc.f32 	%f259, [%rd65];
	add.s64 	%rd66, %rd3, %rd64;
	ld.global.nc.f32 	%f260, [%rd66];
	sub.f32 	%f261, %f259, %f260;
	ld.global.nc.f32 	%f262, [%rd65+4];
	ld.global.nc.f32 	%f263, [%rd66+4];
	sub.f32 	%f264, %f262, %f263;
	ld.global.nc.f32 	%f265, [%rd65+8];
	ld.global.nc.f32 	%f266, [%rd66+8];
	sub.f32 	%f267, %f265, %f266;
	mul.f32 	%f268, %f264, %f264;
	fma.rn.f32 	%f269, %f261, %f261, %f268;
	fma.rn.f32 	%f270, %f267, %f267, %f269;
	sqrt.rn.f32 	%f271, %f270;
	mul.lo.s32 	%r99, %r96, 3;
	mul.wide.s32 	%rd67, %r99, 4;
	add.s64 	%rd68, %rd4, %rd67;
	ld.global.nc.f32 	%f272, [%rd68];
	add.s64 	%rd69, %rd3, %rd67;
	ld.global.nc.f32 	%f273, [%rd69];
	sub.f32 	%f274, %f272, %f273;
	ld.global.nc.f32 	%f275, [%rd68+4];
	ld.global.nc.f32 	%f276, [%rd69+4];
	sub.f32 	%f277, %f275, %f276;
	ld.global.nc.f32 	%f278, [%rd68+8];
	ld.global.nc.f32 	%f279, [%rd69+8];
	sub.f32 	%f280, %f278, %f279;
	mul.f32 	%f281, %f277, %f277;
	fma.rn.f32 	%f282, %f274, %f274, %f281;
	fma.rn.f32 	%f283, %f280, %f280, %f282;
	sqrt.rn.f32 	%f284, %f283;
	add.f32 	%f285, %f258, %f284;
	fma.rn.f32 	%f286, %f285, 0fBF000000, %f271;
	abs.f32 	%f287, %f286;
	max.f32 	%f465, %f465, %f287;
	add.s32 	%r222, %r222, %r36;
	setp.lt.s32 	%p46, %r222, %r35;
	@%p46 bra 	$L__BB5_6;
$L__BB5_7:
	add.s32 	%r100, %r68, -1;
	mul.lo.s32 	%r101, %r100, %r68;
	shr.u32 	%r102, %r101, 31;
	add.s32 	%r103, %r101, %r102;
	shr.s32 	%r39, %r103, 1;
	setp.ge.s32 	%p47, %r1, %r39;
	mov.f32 	%f470, 0f00000000;
	mov.f32 	%f466, 0f00000000;
	@%p47 bra 	$L__BB5_27;
	cvt.rn.f32.s32 	%f291, %r68;
	fma.rn.f32 	%f57, %f291, 0f40000000, 0fBF800000;
	mul.f32 	%f58, %f57, %f57;
	shl.b32 	%r40, %r68, 1;
	mov.u32 	%r41, %ntid.x;
	add.s32 	%r42, %r1, %r41;
	max.s32 	%r104, %r39, %r42;
	setp.lt.s32 	%p48, %r42, %r39;
	selp.u32 	%r105, 1, 0, %p48;
	add.s32 	%r106, %r42, %r105;
	sub.s32 	%r107, %r104, %r106;
	div.u32 	%r108, %r107, %r41;
	add.s32 	%r43, %r108, %r105;
	and.b32  	%r109, %r43, 1;
	setp.eq.b32 	%p49, %r109, 1;
	mov.f32 	%f470, 0f00000000;
	mov.u32 	%r223, %r1;
	@%p49 bra 	$L__BB5_14;
	shl.b32 	%r110, %r1, 3;
	cvt.rn.f32.u32 	%f293, %r110;
	sub.f32 	%f294, %f58, %f293;
	sqrt.rn.f32 	%f295, %f294;
	sub.f32 	%f296, %f57, %f295;
	mul.f32 	%f297, %f296, 0f3F000000;
	cvt.rmi.f32.f32 	%f298, %f297;
	cvt.rzi.s32.f32 	%r44, %f298;
	not.b32 	%r111, %r44;
	add.s32 	%r112, %r40, %r111;
	mul.lo.s32 	%r113, %r112, %r44;
	shr.u32 	%r114, %r113, 31;
	add.s32 	%r115, %r113, %r114;
	shr.s32 	%r116, %r115, 1;
	add.s32 	%r117, %r34, %r44;
	sub.s32 	%r118, %r117, %r116;
	max.s32 	%r119, %r44, %r118;
	setp.ge.s32 	%p50, %r119, %r68;
	mov.u32 	%r223, %r42;
	@%p50 bra 	$L__BB5_14;
	mul.wide.s32 	%rd70, %r44, 4;
	add.s64 	%rd71, %rd6, %rd70;
	ld.global.nc.u32 	%r46, [%rd71];
	mul.wide.s32 	%rd72, %r118, 4;
	add.s64 	%rd73, %rd6, %rd72;
	ld.global.nc.u32 	%r47, [%rd73];
	mul.wide.s32 	%rd74, %r46, 4;
	add.s64 	%rd75, %rd5, %rd74;
	ld.global.nc.f32 	%f59, [%rd75];
	abs.f32 	%f300, %f59;
	setp.lt.f32 	%p51, %f300, 0f3C23D70A;
	mov.u32 	%r223, %r42;
	@%p51 bra 	$L__BB5_14;
	mul.wide.s32 	%rd76, %r47, 4;
	add.s64 	%rd77, %rd5, %rd76;
	ld.global.nc.f32 	%f302, [%rd77];
	abs.f32 	%f303, %f302;
	setp.lt.f32 	%p52, %f303, 0f3C23D70A;
	mul.f32 	%f304, %f59, %f302;
	setp.le.f32 	%p53, %f304, 0f00000000;
	or.pred  	%p54, %p52, %p53;
	mov.u32 	%r223, %r42;
	@%p54 bra 	$L__BB5_14;
	mul.lo.s32 	%r120, %r46, 3;
	mul.wide.s32 	%rd78, %r120, 4;
	add.s64 	%rd79, %rd4, %rd78;
	ld.global.nc.f32 	%f306, [%rd79];
	mul.lo.s32 	%r121, %r47, 3;
	mul.wide.s32 	%rd80, %r121, 4;
	add.s64 	%rd81, %rd4, %rd80;
	ld.global.nc.f32 	%f307, [%rd81];
	sub.f32 	%f308, %f306, %f307;
	ld.global.nc.f32 	%f309, [%rd79+4];
	ld.global.nc.f32 	%f310, [%rd81+4];
	sub.f32 	%f311, %f309, %f310;
	ld.global.nc.f32 	%f312, [%rd79+8];
	ld.global.nc.f32 	%f313, [%rd81+8];
	sub.f32 	%f314, %f312, %f313;
	mul.f32 	%f315, %f311, %f311;
	fma.rn.f32 	%f316, %f308, %f308, %f315;
	fma.rn.f32 	%f61, %f314, %f314, %f316;
	setp.geu.f32 	%p55, %f61, %f93;
	setp.leu.f32 	%p56, %f61, 0f358637BD;
	or.pred  	%p57, %p55, %p56;
	mov.u32 	%r223, %r42;
	@%p57 bra 	$L__BB5_14;
	sqrt.rn.f32 	%f317, %f61;
	div.rn.f32 	%f318, %f304, %f317;
	add.f32 	%f466, %f318, 0f00000000;
	mov.u32 	%r223, %r42;
	mov.f32 	%f470, %f466;
$L__BB5_14:
	setp.eq.s32 	%p58, %r43, 0;
	@%p58 bra 	$L__BB5_27;
	mov.f32 	%f470, %f466;
$L__BB5_16:
	cvt.rn.f32.u32 	%f319, %r223;
	fma.rn.f32 	%f320, %f319, 0fC1000000, %f58;
	sqrt.rn.f32 	%f321, %f320;
	sub.f32 	%f322, %f57, %f321;
	mul.f32 	%f323, %f322, 0f3F000000;
	cvt.rmi.f32.f32 	%f324, %f323;
	cvt.rzi.s32.f32 	%r50, %f324;
	not.b32 	%r122, %r50;
	add.s32 	%r123, %r40, %r122;
	mul.lo.s32 	%r124, %r123, %r50;
	shr.u32 	%r125, %r124, 31;
	add.s32 	%r126, %r124, %r125;
	shr.s32 	%r127, %r126, 1;
	add.s32 	%r51, %r223, 1;
	add.s32 	%r128, %r51, %r50;
	sub.s32 	%r129, %r128, %r127;
	max.s32 	%r130, %r50, %r129;
	setp.ge.s32 	%p59, %r130, %r68;
	@%p59 bra 	$L__BB5_21;
	mul.wide.s32 	%rd82, %r50, 4;
	add.s64 	%rd83, %rd6, %rd82;
	ld.global.nc.u32 	%r53, [%rd83];
	mul.wide.s32 	%rd84, %r129, 4;
	add.s64 	%rd85, %rd6, %rd84;
	ld.global.nc.u32 	%r54, [%rd85];
	mul.wide.s32 	%rd86, %r53, 4;
	add.s64 	%rd87, %rd5, %rd86;
	ld.global.nc.f32 	%f66, [%rd87];
	abs.f32 	%f325, %f66;
	setp.lt.f32 	%p60, %f325, 0f3C23D70A;
	@%p60 bra 	$L__BB5_21;
	mul.wide.s32 	%rd88, %r54, 4;
	add.s64 	%rd89, %rd5, %rd88;
	ld.global.nc.f32 	%f326, [%rd89];
	abs.f32 	%f327, %f326;
	setp.lt.f32 	%p61, %f327, 0f3C23D70A;
	mul.f32 	%f328, %f66, %f326;
	setp.le.f32 	%p62, %f328, 0f00000000;
	or.pred  	%p63, %p61, %p62;
	@%p63 bra 	$L__BB5_21;
	mul.lo.s32 	%r131, %r53, 3;
	mul.wide.s32 	%rd90, %r131, 4;
	add.s64 	%rd91, %rd4, %rd90;
	ld.global.nc.f32 	%f329, [%rd91];
	mul.lo.s32 	%r132, %r54, 3;
	mul.wide.s32 	%rd92, %r132, 4;
	add.s64 	%rd93, %rd4, %rd92;
	ld.global.nc.f32 	%f330, [%rd93];
	sub.f32 	%f331, %f329, %f330;
	ld.global.nc.f32 	%f332, [%rd91+4];
	ld.global.nc.f32 	%f333, [%rd93+4];
	sub.f32 	%f334, %f332, %f333;
	ld.global.nc.f32 	%f335, [%rd91+8];
	ld.global.nc.f32 	%f336, [%rd93+8];
	sub.f32 	%f337, %f335, %f336;
	mul.f32 	%f338, %f334, %f334;
	fma.rn.f32 	%f339, %f331, %f331, %f338;
	fma.rn.f32 	%f68, %f337, %f337, %f339;
	setp.geu.f32 	%p64, %f68, %f93;
	setp.leu.f32 	%p65, %f68, 0f358637BD;
	or.pred  	%p66, %p64, %p65;
	@%p66 bra 	$L__BB5_21;
	sqrt.rn.f32 	%f340, %f68;
	div.rn.f32 	%f341, %f328, %f340;
	add.f32 	%f470, %f470, %f341;
$L__BB5_21:
	add.s32 	%r55, %r223, %r41;
	cvt.rn.f32.u32 	%f342, %r55;
	fma.rn.f32 	%f343, %f342, 0fC1000000, %f58;
	sqrt.rn.f32 	%f344, %f343;
	sub.f32 	%f345, %f57, %f344;
	mul.f32 	%f346, %f345, 0f3F000000;
	cvt.rmi.f32.f32 	%f347, %f346;
	cvt.rzi.s32.f32 	%r56, %f347;
	not.b32 	%r133, %r56;
	add.s32 	%r134, %r40, %r133;
	mul.lo.s32 	%r135, %r134, %r56;
	shr.u32 	%r136, %r135, 31;
	add.s32 	%r137, %r135, %r136;
	shr.s32 	%r138, %r137, 1;
	add.s32 	%r139, %r51, %r41;
	add.s32 	%r140, %r139, %r56;
	sub.s32 	%r141, %r140, %r138;
	max.s32 	%r142, %r56, %r141;
	setp.ge.s32 	%p67, %r142, %r68;
	@%p67 bra 	$L__BB5_26;
	mul.wide.s32 	%rd94, %r56, 4;
	add.s64 	%rd95, %rd6, %rd94;
	ld.global.nc.u32 	%r58, [%rd95];
	mul.wide.s32 	%rd96, %r141, 4;
	add.s64 	%rd97, %rd6, %rd96;
	ld.global.nc.u32 	%r59, [%rd97];
	mul.wide.s32 	%rd98, %r58, 4;
	add.s64 	%rd99, %rd5, %rd98;
	ld.global.nc.f32 	%f71, [%rd99];
	abs.f32 	%f348, %f71;
	setp.lt.f32 	%p68, %f348, 0f3C23D70A;
	@%p68 bra 	$L__BB5_26;
	mul.wide.s32 	%rd100, %r59, 4;
	add.s64 	%rd101, %rd5, %rd100;
	ld.global.nc.f32 	%f349, [%rd101];
	abs.f32 	%f350, %f349;
	setp.lt.f32 	%p69, %f350, 0f3C23D70A;
	mul.f32 	%f351, %f71, %f349;
	setp.le.f32 	%p70, %f351, 0f00000000;
	or.pred  	%p71, %p69, %p70;
	@%p71 bra 	$L__BB5_26;
	mul.lo.s32 	%r143, %r58, 3;
	mul.wide.s32 	%rd102, %r143, 4;
	add.s64 	%rd103, %rd4, %rd102;
	ld.global.nc.f32 	%f352, [%rd103];
	mul.lo.s32 	%r144, %r59, 3;
	mul.wide.s32 	%rd104, %r144, 4;
	add.s64 	%rd105, %rd4, %rd104;
	ld.global.nc.f32 	%f353, [%rd105];
	sub.f32 	%f354, %f352, %f353;
	ld.global.nc.f32 	%f355, [%rd103+4];
	ld.global.nc.f32 	%f356, [%rd105+4];
	sub.f32 	%f357, %f355, %f356;
	ld.global.nc.f32 	%f358, [%rd103+8];
	ld.global.nc.f32 	%f359, [%rd105+8];
	sub.f32 	%f360, %f358, %f359;
	mul.f32 	%f361, %f357, %f357;
	fma.rn.f32 	%f362, %f354, %f354, %f361;
	fma.rn.f32 	%f73, %f360, %f360, %f362;
	setp.geu.f32 	%p72, %f73, %f93;
	setp.leu.f32 	%p73, %f73, 0f358637BD;
	or.pred  	%p74, %p72, %p73;
	@%p74 bra 	$L__BB5_26;
	sqrt.rn.f32 	%f363, %f73;
	div.rn.f32 	%f364, %f351, %f363;
	add.f32 	%f470, %f470, %f364;
$L__BB5_26:
	add.s32 	%r223, %r55, %r41;
	setp.lt.s32 	%p75, %r223, %r39;
	@%p75 bra 	$L__BB5_16;
$L__BB5_27:
	and.b32  	%r61, %r1, 31;
	mov.b32 	%r145, %f463;
	shfl.sync.down.b32	%r146|%p76, %r145, 16, 31, -1;
	mov.b32 	%f365, %r146;
	add.f32 	%f366, %f463, %f365;
	mov.b32 	%r147, %f366;
	shfl.sync.down.b32	%r148|%p77, %r147, 8, 31, -1;
	mov.b32 	%f367, %r148;
	add.f32 	%f368, %f366, %f367;
	mov.b32 	%r149, %f368;
	shfl.sync.down.b32	%r150|%p78, %r149, 4, 31, -1;
	mov.b32 	%f369, %r150;
	add.f32 	%f370, %f368, %f369;
	mov.b32 	%r151, %f370;
	shfl.sync.down.b32	%r152|%p79, %r151, 2, 31, -1;
	mov.b32 	%f371, %r152;
	add.f32 	%f372, %f370, %f371;
	mov.b32 	%r153, %f372;
	shfl.sync.down.b32	%r154|%p80, %r153, 1, 31, -1;
	mov.b32 	%f373, %r154;
	add.f32 	%f77, %f372, %f373;
	setp.ne.s32 	%p81, %r61, 0;
	shr.u32 	%r155, %r1, 3;
	mov.u32 	%r156, smem$1;
	add.s32 	%r62, %r156, %r155;
	@%p81 bra 	$L__BB5_29;
	st.shared.f32 	[%r62], %f77;
$L__BB5_29:
	bar.sync 	0;
	mov.u32 	%r157, %ntid.x;
	add.s32 	%r158, %r157, 31;
	shr.u32 	%r63, %r158, 5;
	setp.ge.u32 	%p82, %r1, %r63;
	shl.b32 	%r159, %r1, 2;
	add.s32 	%r64, %r156, %r159;
	mov.f32 	%f473, 0f00000000;
	@%p82 bra 	$L__BB5_31;
	ld.shared.f32 	%f473, [%r64];
$L__BB5_31:
	setp.gt.u32 	%p83, %r1, 31;
	@%p83 bra 	$L__BB5_33;
	mov.b32 	%r161, %f473;
	shfl.sync.down.b32	%r162|%p84, %r161, 16, 31, -1;
	mov.b32 	%f375, %r162;
	add.f32 	%f376, %f473, %f375;
	mov.b32 	%r163, %f376;
	shfl.sync.down.b32	%r164|%p85, %r163, 8, 31, -1;
	mov.b32 	%f377, %r164;
	add.f32 	%f378, %f376, %f377;
	mov.b32 	%r165, %f378;
	shfl.sync.down.b32	%r166|%p86, %r165, 4, 31, -1;
	mov.b32 	%f379, %r166;
	add.f32 	%f380, %f378, %f379;
	mov.b32 	%r167, %f380;
	shfl.sync.down.b32	%r168|%p87, %r167, 2, 31, -1;
	mov.b32 	%f381, %r168;
	add.f32 	%f382, %f380, %f381;
	mov.b32 	%r169, %f382;
	shfl.sync.down.b32	%r170|%p88, %r169, 1, 31, -1;
	mov.b32 	%f383, %r170;
	add.f32 	%f473, %f382, %f383;
$L__BB5_33:
	setp.ne.s32 	%p89, %r61, 0;
	bar.sync 	0;
	mov.b32 	%r171, %f465;
	shfl.sync.down.b32	%r172|%p90, %r171, 16, 31, -1;
	mov.b32 	%f384, %r172;
	max.f32 	%f385, %f465, %f384;
	mov.b32 	%r173, %f385;
	shfl.sync.down.b32	%r174|%p91, %r173, 8, 31, -1;
	mov.b32 	%f386, %r174;
	max.f32 	%f387, %f385, %f386;
	mov.b32 	%r175, %f387;
	shfl.sync.down.b32	%r176|%p92, %r175, 4, 31, -1;
	mov.b32 	%f388, %r176;
	max.f32 	%f389, %f387, %f388;
	mov.b32 	%r177, %f389;
	shfl.sync.down.b32	%r178|%p93, %r177, 2, 31, -1;
	mov.b32 	%f390, %r178;
	max.f32 	%f391, %f389, %f390;
	mov.b32 	%r179, %f391;
	shfl.sync.down.b32	%r180|%p94, %r179, 1, 31, -1;
	mov.b32 	%f392, %r180;
	max.f32 	%f82, %f391, %f392;
	@%p89 bra 	$L__BB5_35;
	st.shared.f32 	[%r62+1024], %f82;
$L__BB5_35:
	setp.ge.u32 	%p95, %r1, %r63;
	bar.sync 	0;
	mov.f32 	%f475, 0fF149F2CA;
	@%p95 bra 	$L__BB5_37;
	ld.shared.f32 	%f475, [%r64+1024];
$L__BB5_37:
	setp.gt.u32 	%p96, %r1, 31;
	@%p96 bra 	$L__BB5_39;
	mov.b32 	%r181, %f475;
	shfl.sync.down.b32	%r182|%p97, %r181, 16, 31, -1;
	mov.b32 	%f394, %r182;
	max.f32 	%f395, %f475, %f394;
	mov.b32 	%r183, %f395;
	shfl.sync.down.b32	%r184|%p98, %r183, 8, 31, -1;
	mov.b32 	%f396, %r184;
	max.f32 	%f397, %f395, %f396;
	mov.b32 	%r185, %f397;
	shfl.sync.down.b32	%r186|%p99, %r185, 4, 31, -1;
	mov.b32 	%f398, %r186;
	max.f32 	%f399, %f397, %f398;
	mov.b32 	%r187, %f399;
	shfl.sync.down.b32	%r188|%p100, %r187, 2, 31, -1;
	mov.b32 	%f400, %r188;
	max.f32 	%f401, %f399, %f400;
	mov.b32 	%r189, %f401;
	shfl.sync.down.b32	%r190|%p101, %r189, 1, 31, -1;
	mov.b32 	%f402, %r190;
	max.f32 	%f475, %f401, %f402;
$L__BB5_39:
	setp.ne.s32 	%p102, %r61, 0;
	bar.sync 	0;
	mov.b32 	%r191, %f470;
	shfl.sync.down.b32	%r192|%p103, %r191, 16, 31, -1;
	mov.b32 	%f403, %r192;
	add.f32 	%f404, %f470, %f403;
	mov.b32 	%r193, %f404;
	shfl.sync.down.b32	%r194|%p104, %r193, 8, 31, -1;
	mov.b32 	%f405, %r194;
	add.f32 	%f406, %f404, %f405;
	mov.b32 	%r195, %f406;
	shfl.sync.down.b32	%r196|%p105, %r195, 4, 31, -1;
	mov.b32 	%f407, %r196;
	add.f32 	%f408, %f406, %f407;
	mov.b32 	%r197, %f408;
	shfl.sync.down.b32	%r198|%p106, %r197, 2, 31, -1;
	mov.b32 	%f409, %r198;
	add.f32 	%f410, %f408, %f409;
	mov.b32 	%r199, %f410;
	shfl.sync.down.b32	%r200|%p107, %r199, 1, 31, -1;
	mov.b32 	%f411, %r200;
	add.f32 	%f87, %f410, %f411;
	@%p102 bra 	$L__BB5_41;
	st.shared.f32 	[%r62+2048], %f87;
$L__BB5_41:
	setp.ge.u32 	%p108, %r1, %r63;
	bar.sync 	0;
	mov.f32 	%f476, 0f00000000;
	@%p108 bra 	$L__BB5_43;
	ld.shared.f32 	%f476, [%r64+2048];
$L__BB5_43:
	setp.gt.u32 	%p109, %r1, 31;
	@%p109 bra 	$L__BB5_48;
	mov.b32 	%r201, %f476;
	shfl.sync.down.b32	%r202|%p110, %r201, 16, 31, -1;
	mov.b32 	%f413, %r202;
	add.f32 	%f414, %f476, %f413;
	mov.b32 	%r203, %f414;
	shfl.sync.down.b32	%r204|%p111, %r203, 8, 31, -1;
	mov.b32 	%f415, %r204;
	add.f32 	%f416, %f414, %f415;
	mov.b32 	%r205, %f416;
	shfl.sync.down.b32	%r206|%p112, %r205, 4, 31, -1;
	mov.b32 	%f417, %r206;
	add.f32 	%f418, %f416, %f417;
	mov.b32 	%r207, %f418;
	shfl.sync.down.b32	%r208|%p113, %r207, 2, 31, -1;
	mov.b32 	%f419, %r208;
	add.f32 	%f420, %f418, %f419;
	mov.b32 	%r209, %f420;
	shfl.sync.down.b32	%r210|%p114, %r209, 1, 31, -1;
	mov.b32 	%f421, %r210;
	add.f32 	%f90, %f420, %f421;
	setp.ne.s32 	%p115, %r1, 0;
	@%p115 bra 	$L__BB5_48;
	setp.lt.s32 	%p116, %r66, 1;
	mov.f32 	%f477, 0f00000000;
	@%p116 bra 	$L__BB5_47;
	cvt.rn.f32.u32 	%f423, %r66;
	div.rn.f32 	%f477, %f473, %f423;
$L__BB5_47:
	ld.param.u64 	%rd108, [kernel_bio_chemistry_unified_param_14];
	cvta.to.global.u64 	%rd106, %rd108;
	div.rn.f32 	%f424, %f477, 0f41200000;
	add.f32 	%f425, %f424, 0f3F000000;
	max.f32 	%f426, %f425, 0f00000000;
	min.f32 	%f427, %f426, 0f3F800000;
	st.global.f32 	[%rd106], %f427;
	div.rn.f32 	%f428, %f475, 0f40A00000;
	min.f32 	%f429, %f428, 0f3F800000;
	st.global.f32 	[%rd106+4], %f429;
	div.rn.f32 	%f430, %f90, 0f41200000;
	min.f32 	%f431, %f430, 0f3F800000;
	st.global.f32 	[%rd106+8], %f431;
$L__BB5_48:
	ret;
$L__BB5_49:
	and.b32  	%r3, %r65, 3;
	add.s32 	%r4, %r3, -1;
	and.b32  	%r5, %r65, 2147483644;
	and.b32  	%r6, %r65, 1;
	cvta.to.global.u64 	%rd7, %rd9;
	mov.f32 	%f463, 0f00000000;
	mov.u32 	%r211, %r1;
$L__BB5_50:
	mul.wide.s32 	%rd22, %r211, 4;
	add.s64 	%rd23, %rd2, %rd22;
	ld.global.nc.u32 	%r8, [%rd23];
	mul.wide.s32 	%rd24, %r8, 4;
	add.s64 	%rd25, %rd1, %rd24;
	ld.global.nc.f32 	%f2, [%rd25];
	mov.f32 	%f438, 0f00000000;
	mov.b32 	%r212, 0;
	mov.f32 	%f443, %f438;
$L__BB5_51:
	mul.wide.u32 	%rd26, %r212, 4;
	add.s64 	%rd27, %rd7, %rd26;
	ld.global.nc.u32 	%r71, [%rd27];
	setp.ne.s32 	%p4, %r71, %r8;
	@%p4 bra 	$L__BB5_85;
	setp.lt.u32 	%p5, %r65, 4;
	mul.lo.s32 	%r73, %r212, 3;
	mul.wide.u32 	%rd28, %r73, 4;
	add.s64 	%rd29, %rd4, %rd28;
	ld.global.nc.f32 	%f5, [%rd29];
	ld.global.nc.f32 	%f6, [%rd29+4];
	ld.global.nc.f32 	%f7, [%rd29+8];
	add.s64 	%rd30, %rd3, %rd28;
	ld.global.nc.f32 	%f8, [%rd30];
	ld.global.nc.f32 	%f9, [%rd30+4];
	ld.global.nc.f32 	%f10, [%rd30+8];
	mov.b32 	%r218, 0;
	@%p5 bra 	$L__BB5_63;
	neg.s32 	%r213, %r212;
	mov.b32 	%r215, 0;
	mov.b32 	%r214, 6;
$L__BB5_54:
	.pragma "nounroll";
	setp.eq.s32 	%p6, %r213, 0;
	@%p6 bra 	$L__BB5_56;
	add.s32 	%r76, %r214, -6;
	mul.wide.u32 	%rd31, %r76, 4;
	add.s64 	%rd32, %rd4, %rd31;
	ld.global.nc.f32 	%f100, [%rd32];
	ld.global.nc.f32 	%f101, [%rd32+4];
	ld.global.nc.f32 	%f102, [%rd32+8];
	sub.f32 	%f103, %f5, %f100;
	sub.f32 	%f104, %f6, %f101;
	mul.f32 	%f105, %f104, %f104;
	fma.rn.f32 	%f106, %f103, %f103, %f105;
	sub.f32 	%f107, %f7, %f102;
	fma.rn.f32 	%f108, %f107, %f107, %f106;
	setp.lt.f32 	%p7, %f108, %f93;
	add.f32 	%f109, %f438, 0f3F800000;
	selp.f32 	%f438, %f109, %f438, %p7;
$L__BB5_56:
	add.s32 	%r77, %r215, 1;
	setp.eq.s32 	%p8, %r212, %r77;
	@%p8 bra 	$L__BB5_58;
	add.s32 	%r78, %r214, -3;
	mul.wide.u32 	%rd33, %r78, 4;
	add.s64 	%rd34, %rd4, %rd33;
	ld.global.nc.f32 	%f110, [%rd34];
	ld.global.nc.f32 	%f111, [%rd34+4];
	ld.global.nc.f32 	%f112, [%rd34+8];
	sub.f32 	%f113, %f5, %f110;
	sub.f32 	%f114, %f6, %f111;
	mul.f32 	%f115, %f114, %f114;
	fma.rn.f32 	%f116, %f113, %f113, %f115;
	sub.f32 	%f117, %f7, %f112;
	fma.rn.f32 	%f118, %f117, %f117, %f116;
	setp.lt.f32 	%p9, %f118, %f93;
	add.f32 	%f119, %f438, 0f3F800000;
	selp.f32 	%f438, %f119, %f438, %p9;
$L__BB5_58:
	add.s32 	%r79, %r215, 2;
	setp.eq.s32 	%p10, %r212, %r79;
	@%p10 bra 	$L__BB5_60;
	mul.wide.u32 	%rd35, %r214, 4;
	add.s64 	%rd36, %rd4, %rd35;
	ld.global.nc.f32 	%f120, [%rd36];
	ld.global.nc.f32 	%f121, [%rd36+4];
	ld.global.nc.f32 	%f122, [%rd36+8];
	sub.f32 	%f123, %f5, %f120;
	sub.f32 	%f124, %f6, %f121;
	mul.f32 	%f125, %f124, %f124;
	fma.rn.f32 	%f126, %f123, %f123, %f125;
	sub.f32 	%f127, %f7, %f122;
	fma.rn.f32 	%f128, %f127, %f127, %f126;
	setp.lt.f32 	%p11, %f128, %f93;
	add.f32 	%f129, %f438, 0f3F800000;
	selp.f32 	%f438, %f129, %f438, %p11;
$L__BB5_60:
	add.s32 	%r80, %r215, 3;
	setp.eq.s32 	%p12, %r212, %r80;
	@%p12 bra 	$L__BB5_62;
	add.s32 	%r81, %r214, 3;
	mul.wide.u32 	%rd37, %r81, 4;
	add.s64 	%rd38, %rd4, %rd37;
	ld.global.nc.f32 	%f130, [%rd38];
	ld.global.nc.f32 	%f131, [%rd38+4];
	ld.global.nc.f32 	%f132, [%rd38+8];
	sub.f32 	%f133, %f5, %f130;
	sub.f32 	%f134, %f6, %f131;
	mul.f32 	%f135, %f134, %f134;
	fma.rn.f32 	%f136, %f133, %f133, %f135;
	sub.f32 	%f137, %f7, %f132;
	fma.rn.f32 	%f138, %f137, %f137, %f136;
	setp.lt.f32 	%p13, %f138, %f93;
	add.f32 	%f139, %f438, 0f3F800000;
	selp.f32 	%f438, %f139, %f438, %p13;
$L__BB5_62:
	add.s32 	%r215, %r215, 4;
	add.s32 	%r214, %r214, 12;
	add.s32 	%r213, %r213, 4;
	setp.eq.s32 	%p14, %r215, %r5;
	mov.u32 	%r218, %r5;
	@%p14 bra 	$L__BB5_63;
	bra.uni 	$L__BB5_54;
$L__BB5_63:
	setp.eq.s32 	%p15, %r3, 0;
	@%p15 bra 	$L__BB5_73;
	setp.eq.s32 	%p16, %r4, 0;
	@%p16 bra 	$L__BB5_70;
	setp.eq.s32 	%p17, %r212, %r218;
	@%p17 bra 	$L__BB5_67;
	mul.lo.s32 	%r82, %r218, 3;
	mul.wide.u32 	%rd39, %r82, 4;
	add.s64 	%rd40, %rd4, %rd39;
	ld.global.nc.f32 	%f141, [%rd40];
	ld.global.nc.f32 	%f142, [%rd40+4];
	ld.global.nc.f32 	%f143, [%rd40+8];
	sub.f32 	%f144, %f5, %f141;
	sub.f32 	%f145, %f6, %f142;
	mul.f32 	%f146, %f145, %f145;
	fma.rn.f32 	%f147, %f144, %f144, %f146;
	sub.f32 	%f148, %f7, %f143;
	fma.rn.f32 	%f149, %f148, %f148, %f147;
	setp.lt.f32 	%p18, %f149, %f93;
	add.f32 	%f150, %f438, 0f3F800000;
	selp.f32 	%f438, %f150, %f438, %p18;
$L__BB5_67:
	add.s32 	%r25, %r218, 1;
	setp.eq.s32 	%p19, %r212, %r25;
	@%p19 bra 	$L__BB5_69;
	mul.lo.s32 	%r83, %r25, 3;
	mul.wide.u32 	%rd41, %r83, 4;
	add.s64 	%rd42, %rd4, %rd41;
	ld.global.nc.f32 	%f151, [%rd42];
	ld.global.nc.f32 	%f152, [%rd42+4];
	ld.global.nc.f32 	%f153, [%rd42+8];
	sub.f32 	%f154, %f5, %f151;
	sub.f32 	%f155, %f6, %f152;
	mul.f32 	%f156, %f155, %f155;
	fma.rn.f32 	%f157, %f154, %f154, %f156;
	sub.f32 	%f158, %f7, %f153;
	fma.rn.f32 	%f159, %f158, %f158, %f157;
	setp.lt.f32 	%p20, %f159, %f93;
	add.f32 	%f160, %f438, 0f3F800000;
	selp.f32 	%f438, %f160, %f438, %p20;
$L__BB5_69:
	add.s32 	%r218, %r218, 2;
$L__BB5_70:
	setp.eq.s32 	%p21, %r6, 0;
	@%p21 bra 	$L__BB5_73;
	setp.eq.s32 	%p22, %r212, %r218;
	@%p22 bra 	$L__BB5_73;
	mul.lo.s32 	%r84, %r218, 3;
	mul.wide.u32 	%rd43, %r84, 4;
	add.s64 	%rd44, %rd4, %rd43;
	ld.global.nc.f32 	%f161, [%rd44];
	ld.global.nc.f32 	%f162, [%rd44+4];
	ld.global.nc.f32 	%f163, [%rd44+8];
	sub.f32 	%f164, %f5, %f161;
	sub.f32 	%f165, %f6, %f162;
	mul.f32 	%f166, %f165, %f165;
	fma.rn.f32 	%f167, %f164, %f164, %f166;
	sub.f32 	%f168, %f7, %f163;
	fma.rn.f32 	%f169, %f168, %f168, %f167;
	setp.lt.f32 	%p23, %f169, %f93;
	add.f32 	%f170, %f438, 0f3F800000;
	selp.f32 	%f438, %f170, %f438, %p23;
$L__BB5_73:
	mov.b32 	%r220, 0;
	@%p5 bra 	$L__BB5_84;
	mov.b32 	%r216, 0;
$L__BB5_75:
	.pragma "nounroll";
	setp.eq.s32 	%p25, %r212, %r216;
	@%p25 bra 	$L__BB5_77;
	mul.lo.s32 	%r87, %r216, 3;
	mul.wide.u32 	%rd45, %r87, 4;
	add.s64 	%rd46, %rd3, %rd45;
	ld.global.nc.f32 	%f172, [%rd46];
	ld.global.nc.f32 	%f173, [%rd46+4];
	ld.global.nc.f32 	%f174, [%rd46+8];
	sub.f32 	%f175, %f8, %f172;
	sub.f32 	%f176, %f9, %f173;
	mul.f32 	%f177, %f176, %f176;
	fma.rn.f32 	%f178, %f175, %f175, %f177;
	sub.f32 	%f179, %f10, %f174;
	fma.rn.f32 	%f180, %f179, %f179, %f178;
	setp.lt.f32 	%p26, %f180, %f93;
	add.f32 	%f181, %f443, 0f3F800000;
	selp.f32 	%f443, %f181, %f443, %p26;
$L__BB5_77:
	add.s32 	%r18, %r216, 1;
	setp.eq.s32 	%p27, %r212, %r18;
	@%p27 bra 	$L__BB5_79;
	mul.lo.s32 	%r88, %r18, 3;
	mul.wide.u32 	%rd47, %r88, 4;
	add.s64 	%rd48, %rd3, %rd47;
	ld.global.nc.f32 	%f182, [%rd48];
	ld.global.nc.f32 	%f183, [%rd48+4];
	ld.global.nc.f32 	%f184, [%rd48+8];
	sub.f32 	%f185, %f8, %f182;
	sub.f32 	%f186, %f9, %f183;
	mul.f32 	%f187, %f186, %f186;
	fma.rn.f32 	%f188, %f185, %f185, %f187;
	sub.f32 	%f189, %f10, %f184;
	fma.rn.f32 	%f190, %f189, %f189, %f188;
	setp.lt.f32 	%p28, %f190, %f93;
	add.f32 	%f191, %f443, 0f3F800000;
	selp.f32 	%f443, %f191, %f443, %p28;
$L__BB5_79:
	add.s32 	%r19, %r216, 2;
	setp.eq.s32 	%p29, %r212, %r19;
	@%p29 bra 	$L__BB5_81;
	mul.lo.s32 	%r89, %r19, 3;
	mul.wide.u32 	%rd49, %r89, 4;
	add.s64 	%rd50, %rd3, %rd49;
	ld.global.nc.f32 	%f192, [%rd50];
	ld.global.nc.f32 	%f193, [%rd50+4];
	ld.global.nc.f32 	%f194, [%rd50+8];
	sub.f32 	%f195, %f8, %f192;
	sub.f32 	%f196, %f9, %f193;
	mul.f32 	%f197, %f196, %f196;
	fma.rn.f32 	%f198, %f195, %f195, %f197;
	sub.f32 	%f199, %f10, %f194;
	fma.rn.f32 	%f200, %f199, %f199, %f198;
	setp.lt.f32 	%p30, %f200, %f93;
	add.f32 	%f201, %f443, 0f3F800000;
	selp.f32 	%f443, %f201, %f443, %p30;
$L__BB5_81:
	add.s32 	%r20, %r216, 3;
	setp.eq.s32 	%p31, %r212, %r20;
	@%p31 bra 	$L__BB5_83;
	mul.lo.s32 	%r90, %r20, 3;
	mul.wide.u32 	%rd51, %r90, 4;
	add.s64 	%rd52, %rd3, %rd51;
	ld.global.nc.f32 	%f202, [%rd52];
	ld.global.nc.f32 	%f203, [%rd52+4];
	ld.global.nc.f32 	%f204, [%rd52+8];
	sub.f32 	%f205, %f8, %f202;
	sub.f32 	%f206, %f9, %f203;
	mul.f32 	%f207, %f206, %f206;
	fma.rn.f32 	%f208, %f205, %f205, %f207;
	sub.f32 	%f209, %f10, %f204;
	fma.rn.f32 	%f210, %f209, %f209, %f208;
	setp.lt.f32 	%p32, %f210, %f93;
	add.f32 	%f211, %f443, 0f3F800000;
	selp.f32 	%f443, %f211, %f443, %p32;
$L__BB5_83:
	add.s32 	%r216, %r216, 4;
	setp.eq.s32 	%p33, %r216, %r5;
	mov.u32 	%r220, %r5;
	@%p33 bra 	$L__BB5_84;
	bra.uni 	$L__BB5_75;
$L__BB5_84:
	@%p15 bra 	$L__BB5_85;
	bra.uni 	$L__BB5_87;
$L__BB5_85:
	add.s32 	%r212, %r212, 1;
	setp.ne.s32 	%p43, %r212, %r65;
	@%p43 bra 	$L__BB5_51;
	sub.f32 	%f243, %f443, %f438;
	fma.rn.f32 	%f463, %f2, %f243, %f463;
	add.s32 	%r211, %r211, %r2;
	setp.lt.s32 	%p44, %r211, %r66;
	@%p44 bra 	$L__BB5_50;
	bra.uni 	$L__BB5_4;
$L__BB5_87:
	setp.eq.s32 	%p35, %r4, 0;
	@%p35 bra 	$L__BB5_93;
	setp.eq.s32 	%p36, %r212, %r220;
	@%p36 bra 	$L__BB5_90;
	mul.lo.s32 	%r91, %r220, 3;
	mul.wide.u32 	%rd53, %r91, 4;
	add.s64 	%rd54, %rd3, %rd53;
	ld.global.nc.f32 	%f213, [%rd54];
	ld.global.nc.f32 	%f214, [%rd54+4];
	ld.global.nc.f32 	%f215, [%rd54+8];
	sub.f32 	%f216, %f8, %f213;
	sub.f32 	%f217, %f9, %f214;
	mul.f32 	%f218, %f217, %f217;
	fma.rn.f32 	%f219, %f216, %f216, %f218;
	sub.f32 	%f220, %f10, %f215;
	fma.rn.f32 	%f221, %f220, %f220, %f219;
	setp.lt.f32 	%p37, %f221, %f93;
	add.f32 	%f222, %f443, 0f3F800000;
	selp.f32 	%f443, %f222, %f443, %p37;
$L__BB5_90:
	add.s32 	%r29, %r220, 1;
	setp.eq.s32 	%p38, %r212, %r29;
	@%p38 bra 	$L__BB5_92;
	mul.lo.s32 	%r92, %r29, 3;
	mul.wide.u32 	%rd55, %r92, 4;
	add.s64 	%rd56, %rd3, %rd55;
	ld.global.nc.f32 	%f223, [%rd56];
	ld.global.nc.f32 	%f224, [%rd56+4];
	ld.global.nc.f32 	%f225, [%rd56+8];
	sub.f32 	%f226, %f8, %f223;
	sub.f32 	%f227, %f9, %f224;
	mul.f32 	%f228, %f227, %f227;
	fma.rn.f32 	%f229, %f226, %f226, %f228;
	sub.f32 	%f230, %f10, %f225;
	fma.rn.f32 	%f231, %f230, %f230, %f229;
	setp.lt.f32 	%p39, %f231, %f93;
	add.f32 	%f232, %f443, 0f3F800000;
	selp.f32 	%f443, %f232, %f443, %p39;
$L__BB5_92:
	add.s32 	%r220, %r220, 2;
$L__BB5_93:
	setp.eq.s32 	%p40, %r6, 0;
	@%p40 bra 	$L__BB5_85;
	setp.eq.s32 	%p41, %r212, %r220;
	@%p41 bra 	$L__BB5_85;
	mul.lo.s32 	%r93, %r220, 3;
	mul.wide.u32 	%rd57, %r93, 4;
	add.s64 	%rd58, %rd3, %rd57;
	ld.global.nc.f32 	%f233, [%rd58];
	ld.global.nc.f32 	%f234, [%rd58+4];
	ld.global.nc.f32 	%f235, [%rd58+8];
	sub.f32 	%f236, %f8, %f233;
	sub.f32 	%f237, %f9, %f234;
	mul.f32 	%f238, %f237, %f237;
	fma.rn.f32 	%f239, %f236, %f236, %f238;
	sub.f32 	%f240, %f10, %f235;
	fma.rn.f32 	%f241, %f240, %f240, %f239;
	setp.lt.f32 	%p42, %f241, %f93;
	add.f32 	%f242, %f443, 0f3F800000;
	selp.f32 	%f443, %f242, %f443, %p42;
	bra.uni 	$L__BB5_85;

}


// ===== COMPILED SASS (sm_100) =====

	.target	sm_100

	.elftype	@"ET_EXEC"


//--------------------- .note.nv.tkinfo           --------------------------
	.section	.note.nv.tkinfo,"",@"SHT_NOTE"
	.sectionflags	@"SHF_NOTE_NV_TKINFO"
	.tkinfo
        /*0018*/ 	.word	0x00000002
        /*0030*/ 	.string	""
        /*0030*/ 	.string	"ptxas"
        /*0030*/ 	.string	"Cuda compilation tools, release 13.0, V13.0.88"
        /*0030*/ 	.string	"Build cuda_13.0.r13.0/compiler.36424714_0"
        /*0030*/ 	.string	"-arch sm_100 -m 64 "



//--------------------- .note.nv.cuinfo           --------------------------
	.section	.note.nv.cuinfo,"",@"SHT_NOTE"
	.sectionflags	@"SHF_NOTE_NV_CUINFO"
        /*0018*/ 	.short	0x0002
        /*001a*/ 	.short	0x0064
        /*001c*/ 	.short	0x0082
	.zero		2


//--------------------- .nv.info                  --------------------------
	.section	.nv.info,"",@"SHT_CUDA_INFO"
	.align	4


	//----- nvinfo : EIATTR_REGCOUNT
	.align		4
        /*0000*/ 	.byte	0x04, 0x2f
        /*0002*/ 	.short	(.L_1 - .L_0)
	.align		4
.L_0:
        /*0004*/ 	.word	index@(_Z22kernel_count_neighborsPKfPKiS2_S2_Pfiif)
        /*0008*/ 	.word	0x00000020


	//----- nvinfo : EIATTR_FRAME_SIZE
	.align		4
.L_1:
        /*000c*/ 	.byte	0x04, 0x11
        /*000e*/ 	.short	(.L_3 - .L_2)
	.align		4
.L_2:
        /*0010*/ 	.word	index@(_Z22kernel_count_neighborsPKfPKiS2_S2_Pfiif)
        /*0014*/ 	.word	0x00000000


	//----- nvinfo : EIATTR_REGCOUNT
	.align		4
.L_3:
        /*0018*/ 	.byte	0x04, 0x2f
        /*001a*/ 	.short	(.L_5 - .L_4)
	.align		4
.L_4:
        /*001c*/ 	.word	index@(_Z27kernel_hydrophobic_exposurePKfS0_S0_PKiPfi)
        /*0020*/ 	.word	0x00000010


	//----- nvinfo : EIATTR_FRAME_SIZE
	.align		4
.L_5:
        /*0024*/ 	.byte	0x04, 0x11
        /*0026*/ 	.short	(.L_7 - .L_6)
	.align		4
.L_6:
        /*0028*/ 	.word	index@($__internal_6_$__cuda_sm3x_div_rn_noftz_f32_slowpath)
        /*002c*/ 	.word	0x00000000


	//----- nvinfo : EIATTR_FRAME_SIZE
	.align		4
.L_7:
        /*0030*/ 	.byte	0x04, 0x11
        /*0032*/ 	.short	(.L_9 - .L_8)
	.align		4
.L_8:
        /*0034*/ 	.word	index@(_Z27kernel_hydrophobic_exposurePKfS0_S0_PKiPfi)
        /*0038*/ 	.word	0x00000000


	//----- nvinfo : EIATTR_REGCOUNT
	.align		4
.L_9:
        /*003c*/ 	.byte	0x04, 0x2f
        /*003e*/ 	.short	(.L_11 - .L_10)
	.align		4
.L_10:
        /*0040*/ 	.word	index@(_Z23kernel_ca_displacementsPKfS0_PKiPfi)
        /*0044*/ 	.word	0x0000000f


	//----- nvinfo : EIATTR_FRAME_SIZE
	.align		4
.L_11:
        /*0048*/ 	.byte	0x04, 0x11
        /*004a*/ 	.short	(.L_13 - .L_12)
	.align		4
.L_12:
        /*004c*/ 	.word	index@($__internal_5_$__cuda_sm20_sqrt_rn_f32_slowpath)
        /*0050*/ 	.word	0x00000000


	//----- nvinfo : EIATTR_FRAME_SIZE
	.align		4
.L_13:
        /*0054*/ 	.byte	0x04, 0x11
        /*0056*/ 	.short	(.L_15 - .L_14)
	.align		4
.L_14:
        /*0058*/ 	.word	index@(_Z23kernel_ca_displacementsPKfS0_PKiPfi)
        /*005c*/ 	.word	0x00000000


	//----- nvinfo : EIATTR_REGCOUNT
	.align		4
.L_15:
        /*0060*/ 	.byte	0x04, 0x2f
        /*0062*/ 	.short	(.L_17 - .L_16)
	.align		4
.L_16:
        /*0064*/ 	.word	index@(_Z17kernel_anisotropyPKfPfS1_S1_i)
        /*0068*/ 	.word	0x00000015


	//----- nvinfo : EIATTR_FRAME_SIZE
	.align		4
.L_17:
        /*006c*/ 	.byte	0x04, 0x11
        /*006e*/ 	.short	(.L_19 - .L_18)
	.align		4
.L_18:
        /*0070*/ 	.word	index@($__internal_4_$__cuda_sm3x_div_rn_noftz_f32_slowpath)
        /*0074*/ 	.word	0x00000000


	//----- nvinfo : EIATTR_FRAME_SIZE
	.align		4
.L_19:
        /*0078*/ 	.byte	0x04, 0x11
        /*007a*/ 	.short	(.L_21 - .L_20)
	.align		4
.L_20:
        /*007c*/ 	.word	index@(_Z17kernel_anisotropyPKfPfS1_S1_i)
        /*0080*/ 	.word	0x00000000


	//----- nvinfo : EIATTR_REGCOUNT
	.align		4
.L_21:
        /*0084*/ 	.byte	0x04, 0x2f
        /*0086*/ 	.short	(.L_23 - .L_22)
	.align		4
.L_22:
        /*0088*/ 	.word	index@(_Z32kernel_electrostatic_frustrationPKfS0_PKiPfif)
        /*008c*/ 	.word	0x0000001c


	//----- nvinfo : EIATTR_FRAME_SIZE
	.align		4
.L_23:
        /*0090*/ 	.byte	0x04, 0x11
        /*0092*/ 	.short	(.L_25 - .L_24)
	.align		4
.L_24:
        /*0094*/ 	.word	index@($__internal_3_$__cuda_sm3x_div_rn_noftz_f32_slowpath)
        /*0098*/ 	.word	0x00000000


	//----- nvinfo : EIATTR_FRAME_SIZE
	.align		4
.L_25:
        /*009c*/ 	.byte	0x04, 0x11
        /*009e*/ 	.short	(.L_27 - .L_26)
	.align		4
.L_26:
        /*00a0*/ 	.word	index@($__internal_2_$__cuda_sm20_sqrt_rn_f32_slowpath)
        /*00a4*/ 	.word	0x00000000


	//----- nvinfo : EIATTR_FRAME_SIZE
	.align		4
.L_27:
        /*00a8*/ 	.byte	0x04, 0x11
        /*00aa*/ 	.short	(.L_29 - .L_28)
	.align		4
.L_28:
        /*00ac*/ 	.word	index@(_Z32kernel_electrostatic_frustrationPKfS0_PKiPfif)
        /*00b0*/ 	.word	0x00000000


	//----- nvinfo : EIATTR_REGCOUNT
	.align		4
.L_29:
        /*00b4*/ 	.byte	0x04, 0x2f
        /*00b6*/ 	.short	(.L_31 - .L_30)
	.align		4
.L_30:
        /*00b8*/ 	.word	index@(kernel_bio_chemistry_unified)
        /*00bc*/ 	.word	0x00000020


	//----- nvinfo : EIATTR_FRAME_SIZE
	.align		4
.L_31:
        /*00c0*/ 	.byte	0x04, 0x11
        /*00c2*/ 	.short	(.L_33 - .L_32)
	.align		4
.L_32:
        /*00c4*/ 	.word	index@($__internal_1_$__cuda_sm3x_div_rn_noftz_f32_slowpath)
        /*00c8*/ 	.word	0x00000000


	//----- nvinfo : EIATTR_FRAME_SIZE
	.align		4
.L_33:
        /*00cc*/ 	.byte	0x04, 0x11
        /*00ce*/ 	.short	(.L_35 - .L_34)
	.align		4
.L_34:
        /*00d0*/ 	.word	index@($__internal_0_$__cuda_sm20_sqrt_rn_f32_slowpath)
        /*00d4*/ 	.word	0x00000000


	//----- nvinfo : EIATTR_FRAME_SIZE
	.align		4
.L_35:
        /*00d8*/ 	.byte	0x04, 0x11
        /*00da*/ 	.short	(.L_37 - .L_36)
	.align		4
.L_36:
        /*00dc*/ 	.word	index@(kernel_bio_chemistry_unified)
        /*00e0*/ 	.word	0x00000000


	//----- nvinfo : EIATTR_MIN_STACK_SIZE
	.align		4
.L_37:
        /*00e4*/ 	.byte	0x04, 0x12
        /*00e6*/ 	.short	(.L_39 - .L_38)
	.align		4
.L_38:
        /*00e8*/ 	.word	index@(kernel_bio_chemistry_unified)
        /*00ec*/ 	.word	0x00000000


	//----- nvinfo : EIATTR_MIN_STACK_SIZE
	.align		4
.L_39:
        /*00f0*/ 	.byte	0x04, 0x12
        /*00f2*/ 	.short	(.L_41 - .L_40)
	.align		4
.L_40:
        /*00f4*/ 	.word	index@(_Z32kernel_electrostatic_frustrationPKfS0_PKiPfif)
        /*00f8*/ 	.word	0x00000000


	//----- nvinfo : EIATTR_MIN_STACK_SIZE
	.align		4
.L_41:
        /*00fc*/ 	.byte	0x04, 0x12
        /*00fe*/ 	.short	(.L_43 - .L_42)
	.align		4
.L_42:
        /*0100*/ 	.word	index@(_Z17kernel_anisotropyPKfPfS1_S1_i)
        /*0104*/ 	.word	0x00000000


	//----- nvinfo : EIATTR_MIN_STACK_SIZE
	.align		4
.L_43:
        /*0108*/ 	.byte	0x04, 0x12
        /*010a*/ 	.short	(.L_45 - .L_44)
	.align		4
.L_44:
        /*010c*/ 	.word	index@(_Z23kernel_ca_displacementsPKfS0_PKiPfi)
        /*0110*/ 	.word	0x00000000


	//----- nvinfo : EIATTR_MIN_STACK_SIZE
	.align		4
.L_45:
        /*0114*/ 	.byte	0x04, 0x12
        /*0116*/ 	.short	(.L_47 - .L_46)
	.align		4
.L_46:
        /*0118*/ 	.word	index@(_Z27kernel_hydrophobic_exposurePKfS0_S0_PKiPfi)
        /*011c*/ 	.word	0x00000000


	//----- nvinfo : EIATTR_MIN_STACK_SIZE
	.align		4
.L_47:
        /*0120*/ 	.byte	0x04, 0x12
        /*0122*/ 	.short	(.L_49 - .L_48)
	.align		4
.L_48:
        /*0124*/ 	.word	index@(_Z22kernel_count_neighborsPKfPKiS2_S2_Pfiif)
        /*0128*/ 	.word	0x00000000
.L_49:


//--------------------- .nv.compat                --------------------------
	.section	.nv.compat,"",@"SHT_CUDA_COMPAT_INFO"
	.align	4
        /*0000*/ 	.byte	0x02, 0x09, 0x00, 0x00, 0x02, 0x02, 0x01, 0x00, 0x02, 0x05, 0x05, 0x00, 0x03, 0x07, 0x01, 0x01
        /*0010*/ 	.byte	0x02, 0x03, 0x00, 0x00, 0x02, 0x06, 0x01, 0x00, 0x04, 0x0b, 0x08, 0x00, 0x01, 0x00, 0x00, 0x00
        /*0020*/ 	.byte	0x00, 0x00, 0x00, 0x00


//--------------------- .nv.info.kernel_bio_chemistry_unified --------------------------
	.section	.nv.info.kernel_bio_chemistry_unified,"",@"SHT_CUDA_INFO"
	.sectionflags	@""
	.align	4


	//----- nvinfo : EIATTR_CUDA_API_VERSION
	.align		4
        /*0000*/ 	.byte	0x04, 0x37
        /*0002*/ 	.short	(.L_51 - .L_50)
.L_50:
        /*0004*/ 	.word	0x00000082


	//----- nvinfo : EIATTR_KPARAM_INFO
	.align		4
.L_51:
        /*0008*/ 	.byte	0x04, 0x17
        /*000a*/ 	.short	(.L_53 - .L_52)
.L_52:
        /*000c*/ 	.word	0x00000000
        /*0010*/ 	.short	0x000e
        /*0012*/ 	.short	0x0068
        /*0014*/ 	.byte	0x00, 0xf5, 0x21, 0x00


	//----- nvinfo : EIATTR_KPARAM_INFO
	.align		4
.L_53:
        /*0018*/ 	.byte	0x04, 0x17
        /*001a*/ 	.short	(.L_55 - .L_54)
.L_54:
        /*001c*/ 	.word	0x00000000
        /*0020*/ 	.short	0x000d
        /*0022*/ 	.short	0x0064
        /*0024*/ 	.byte	0x00, 0xf0, 0x11, 0x00


	//----- nvinfo : EIATTR_KPARAM_INFO
	.align		4
.L_55:
        /*0028*/ 	.byte	0x04, 0x17
        /*002a*/ 	.short	(.L_57 - .L_56)
.L_56:
        /*002c*/ 	.word	0x00000000
        /*0030*/ 	.short	0x000c
        /*0032*/ 	.short	0x0060
        /*0034*/ 	.byte	0x00, 0xf0, 0x11, 0x00


	//----- nvinfo : EIATTR_KPARAM_INFO
	.align		4
.L_57:
        /*0038*/ 	.byte	0x04, 0x17
        /*003a*/ 	.short	(.L_59 - .L_58)
.L_58:
        /*003c*/ 	.word	0x00000000
        /*0040*/ 	.short	0x000b
        /*0042*/ 	.short	0x0058
        /*0044*/ 	.byte	0x00, 0xf5, 0x21, 0x00


	//----- nvinfo : EIATTR_KPARAM_INFO
	.align		4
.L_59:
        /*0048*/ 	.byte	0x04, 0x17
        /*004a*/ 	.short	(.L_61 - .L_60)
.L_60:
        /*004c*/ 	.word	0x00000000
        /*0050*/ 	.short	0x000a
        /*0052*/ 	.short	0x0050
        /*0054*/ 	.byte	0x00, 0xf5, 0x21, 0x00


	//----- nvinfo : EIATTR_KPARAM_INFO
	.align		4
.L_61:
        /*0058*/ 	.byte	0x04, 0x17
        /*005a*/ 	.short	(.L_63 - .L_62)
.L_62:
        /*005c*/ 	.word	0x00000000
        /*0060*/ 	.short	0x0009
        /*0062*/ 	.short	0x0048
        /*0064*/ 	.byte	0x00, 0xf0, 0x11, 0x00


	//----- nvinfo : EIATTR_KPARAM_INFO
	.align		4
.L_63:
        /*0068*/ 	.byte	0x04, 0x17
        /*006a*/ 	.short	(.L_65 - .L_64)
.L_64:
        /*006c*/ 	.word	0x00000000
        /*0070*/ 	.short	0x0008
        /*0072*/ 	.short	0x0040
        /*0074*/ 	.byte	0x00, 0xf5, 0x21, 0x00


	//----- nvinfo : EIATTR_KPARAM_INFO
	.align		4
.L_65:
        /*0078*/ 	.byte	0x04, 0x17
        /*007a*/ 	.short	(.L_67 - .L_66)
.L_66:
        /*007c*/ 	.word	0x00000000
        /*0080*/ 	.short	0x0007
        /*0082*/ 	.short	0x0038
        /*0084*/ 	.byte	0x00, 0xf0, 0x11, 0x00


	//----- nvinfo : EIATTR_KPARAM_INFO
	.align		4
.L_67:
        /*0088*/ 	.byte	0x04, 0x17
        /*008a*/ 	.short	(.L_69 - .L_68)
.L_68:
        /*008c*/ 	.word	0x00000000
        /*0090*/ 	.short	0x0006
        /*0092*/ 	.short	0x0030
        /*0094*/ 	.byte	0x00, 0xf5, 0x21, 0x00


	//----- nvinfo : EIATTR_KPARAM_INFO
	.align		4
.L_69:
        /*0098*/ 	.byte	0x04, 0x17
        /*009a*/ 	.short	(.L_71 - .L_70)
.L_70:
        /*009c*/ 	.word	0x00000000
        /*00a0*/ 	.short	0x0005
        /*00a2*/ 	.short	0x0028
        /*00a4*/ 	.byte	0x00, 0xf0, 0x11, 0x00


	//----- nvinfo : EIATTR_KPARAM_INFO
	.align		4
.L_71:
        /*00a8*/ 	.byte	0x04, 0x17
        /*00aa*/ 	.short	(.L_73 - .L_72)
.L_72:
        /*00ac*/ 	.word	0x00000000
        /*00b0*/ 	.short	0x0004
        /*00b2*/ 	.short	0x0020
        /*00b4*/ 	.byte	0x00, 0xf5, 0x21, 0x00


	//----- nvinfo : EIATTR_KPARAM_INFO
	.align		4
.L_73:
        /*00b8*/ 	.byte	0x04, 0x17
        /*00ba*/ 	.short	(.L_75 - .L_74)
.L_74:
        /*00bc*/ 	.word	0x00000000
        /*00c0*/ 	.short	0x0003
        /*00c2*/ 	.short	0x0018
        /*00c4*/ 	.byte	0x00, 0xf5, 0x21, 0x00


	//----- nvinfo : EIATTR_KPARAM_INFO
	.align		4
.L_75:
        /*00c8*/ 	.byte	0x04, 0x17
        /*00ca*/ 	.short	(.L_77 - .L_76)
.L_76:
        /*00cc*/ 	.word	0x00000000
        /*00d0*/ 	.short	0x0002
        /*00d2*/ 	.short	0x0010
        /*00d4*/ 	.byte	0x00, 0xf0, 0x11, 0x00


	//----- nvinfo : EIATTR_KPARAM_INFO
	.align		4
.L_77:
        /*00d8*/ 	.byte	0x04, 0x17
        /*00da*/ 	.short	(.L_79 - .L_78)
.L_78:
        /*00dc*/ 	.word	0x00000000
        /*00e0*/ 	.short	0x0001
        /*00e2*/ 	.short	0x0008
        /*00e4*/ 	.byte	0x00, 0xf5, 0x21, 0x00


	//----- nvinfo : EIATTR_KPARAM_INFO
	.align		4
.L_79:
        /*00e8*/ 	.byte	0x04, 0x17
        /*00ea*/ 	.short	(.L_81 - .L_80)
.L_80:
        /*00ec*/ 	.word	0x00000000
        /*00f0*/ 	.short	0x0000
        /*00f2*/ 	.short	0x0000
        /*00f4*/ 	.byte	0x00, 0xf5, 0x21, 0x00


	//----- nvinfo : EIATTR_SPARSE_MMA_MASK
	.align		4
.L_81:
        /*00f8*/ 	.byte	0x03, 0x50
        /*00fa*/ 	.short	0x0000


	//----- nvinfo : EIATTR_MAXREG_COUNT
	.align		4
        /*00fc*/ 	.byte	0x03, 0x1b
        /*00fe*/ 	.short	0x00ff


	//----- nvinfo : EIATTR_NUM_BARRIERS
	.align		4
        /*0100*/ 	.byte	0x02, 0x4c
        /*0102*/ 	.byte	0x01
	.zero		1


	//----- nvinfo : EIATTR_MERCURY_ISA_VERSION
	.align		4
        /*0104*/ 	.byte	0x03, 0x5f
        /*0106*/ 	.short	0x0101


	//----- nvinfo : EIATTR_COOP_GROUP_MASK_REGIDS
	.align		4
        /*0108*/ 	.byte	0x04, 0x29
        /*010a*/ 	.short	(.L_83 - .L_82)


	//   ....[0]....
.L_82:
        /*010c*/ 	.word	0xffffffff


	//   ....[1]....
        /*0110*/ 	.word	0xffffffff


	//   ....[2]....
        /*0114*/ 	.word	0xffffffff


	//   ....[3]....
        /*0118*/ 	.word	0xffffffff


	//   ....[4]....
        /*011c*/ 	.word	0xffffffff


	//   ....[5]....
        /*0120*/ 	.word	0xffffffff


	//   ....[6]....
        /*0124*/ 	.word	0xffffffff


	//   ....[7]....
        /*0128*/ 	.word	0xffffffff


	//   ....[8]....
        /*012c*/ 	.word	0xffffffff


	//   ....[9]....
        /*0130*/ 	.word	0xffffffff


	//   ....[10]....
        /*0134*/ 	.word	0xffffffff


	//   ....[11]....
        /*0138*/ 	.word	0xffffffff


	//   ....[12]....
        /*013c*/ 	.word	0xffffffff


	//   ....[13]....
        /*0140*/ 	.word	0xffffffff


	//   ....[14]....
        /*0144*/ 	.word	0xffffffff


	//   ....[15]....
        /*0148*/ 	.word	0xffffffff


	//   ....[16]....
        /*014c*/ 	.word	0xffffffff


	//   ....[17]....
        /*0150*/ 	.word	0xffffffff


	//   ....[18]....
        /*0154*/ 	.word	0xffffffff


	//   ....[19]....
        /*0158*/ 	.word	0xffffffff


	//   ....[20]....
        /*015c*/ 	.word	0xffffffff


	//   ....[21]....
        /*0160*/ 	.word	0xffffffff


	//   ....[22]....
        /*0164*/ 	.word	0xffffffff


	//   ....[23]....
        /*0168*/ 	.word	0xffffffff


	//   ....[24]....
        /*016c*/ 	.word	0xffffffff


	//   ....[25]....
        /*0170*/ 	.word	0xffffffff


	//   ....[26]....
        /*0174*/ 	.word	0xffffffff


	//   ....[27]....
        /*0178*/ 	.word	0xffffffff


	//   ....[28]....
        /*017c*/ 	.word	0xffffffff


	//   ....[29]....
        /*0180*/ 	.word	0xffffffff


	//   ....[30]....
        /*0184*/ 	.word	0x0500000c


	//   ....[31]....
        /*0188*/ 	.word	0x0500000c


	//   ....[32]....
        /*018c*/ 	.word	0x0500000c


	//   ....[33]....
        /*0190*/ 	.word	0x0500000c


	//   ....[34]....
        /*0194*/ 	.word	0x0500000c


	//   ....[35]....
        /*0198*/ 	.word	0x0500000c


	//   ....[36]....
        /*019c*/ 	.word	0x0500000c


	//   ....[37]....
        /*01a0*/ 	.word	0x0500000c


	//   ....[38]....
        /*01a4*/ 	.word	0x0500000c


	//   ....[39]....
        /*01a8*/ 	.word	0x0500000c


	//----- nvinfo : EIATTR_COOP_GROUP_INSTR_OFFSETS
	.align		4
.L_83:
        /*01ac*/ 	.byte	0x04, 0x28
        /*01ae*/ 	.short	(.L_85 - .L_84)


	//   ....[0]....
.L_84:
        /*01b0*/ 	.word	0x000031e0


	//   ....[1]....
        /*01b4*/ 	.word	0x00003260


	//   ....[2]....
        /*01b8*/ 	.word	0x000032b0


	//   ....[3]....
        /*01bc*/ 	.word	0x000032e0


	//   ....[4]....
        /*01c0*/ 	.word	0x00003310


	//   ....[5]....
        /*01c4*/ 	.word	0x000033a0


	//   ....[6]....
        /*01c8*/ 	.word	0x000033c0


	//   ....[7]....
        /*01cc*/ 	.word	0x000033e0


	//   ....[8]....
        /*01d0*/ 	.word	0x00003400


	//   ....[9]....
        /*01d4*/ 	.word	0x00003420


	//   ....[10]....
        /*01d8*/ 	.word	0x00003450


	//   ....[11]....
        /*01dc*/ 	.word	0x00003490


	//   ....[12]....
        /*01e0*/ 	.word	0x000034b0


	//   ....[13]....
        /*01e4*/ 	.word	0x000034d0


	//   ....[14]....
        /*01e8*/ 	.word	0x000034f0


	//   ....[15]....
        /*01ec*/ 	.word	0x00003580


	//   ....[16]....
        /*01f0*/ 	.word	0x000035a0


	//   ....[17]....
        /*01f4*/ 	.word	0x000035c0


	//   ....[18]....
        /*01f8*/ 	.word	0x000035e0


	//   ....[19]....
        /*01fc*/ 	.word	0x00003600


	//   ....[20]....
        /*0200*/ 	.word	0x00003630


	//   ....[21]....
        /*0204*/ 	.word	0x00003660


	//   ....[22]....
        /*0208*/ 	.word	0x00003680


	//   ....[23]....
        /*020c*/ 	.word	0x000036a0


	//   ....[24]....
        /*0210*/ 	.word	0x000036c0


	//   ....[25]....
        /*0214*/ 	.word	0x00003730


	//   ....[26]....
        /*0218*/ 	.word	0x00003760


	//   ....[27]....
        /*021c*/ 	.word	0x00003780


	//   ....[28]....
        /*0220*/ 	.word	0x000037a0


	//   ....[29]....
        /*0224*/ 	.word	0x000037c0


	//   ....[30]....
        /*0228*/ 	.word	0x00003d00


	//   ....[31]....
        /*022c*/ 	.word	0x00003d70


	//   ....[32]....
        /*0230*/ 	.word	0x00003de0


	//   ....[33]....
        /*0234*/ 	.word	0x00003e50


	//   ....[34]....
        /*0238*/ 	.word	0x00003ec0


	//   ....[35]....
        /*023c*/ 	.word	0x00003f40


	//   ....[36]....
        /*0240*/ 	.word	0x00003fb0


	//   ....[37]....
        /*0244*/ 	.word	0x00004020


	//   ....[38]....
        /*0248*/ 	.word	0x00004090


	//   ....[39]....
        /*024c*/ 	.word	0x00004100


	//----- nvinfo : EIATTR_VRC_CTA_INIT_COUNT
	.align		4
.L_85:
        /*0250*/ 	.byte	0x02, 0x4a
	.zero		1
	.zero		1


	//----- nvinfo : EIATTR_EXIT_INSTR_OFFSETS
	.align		4
        /*0254*/ 	.byte	0x04, 0x1c
        /*0256*/ 	.short	(.L_87 - .L_86)


	//   ....[0]....
.L_86:
        /*0258*/ 	.word	0x00003720


	//   ....[1]....
        /*025c*/ 	.word	0x000037d0


	//   ....[2]....
        /*0260*/ 	.word	0x00003ca0


	//----- nvinfo : EIATTR_CRS_STACK_SIZE
	.align		4
.L_87:
        /*0264*/ 	.byte	0x04, 0x1e
        /*0266*/ 	.short	(.L_89 - .L_88)
.L_88:
        /*0268*/ 	.word	0x00000000


	//----- nvinfo : EIATTR_CBANK_PARAM_SIZE
	.align		4
.L_89:
        /*026c*/ 	.byte	0x03, 0x19
        /*026e*/ 	.short	0x0070


	//----- nvinfo : EIATTR_PARAM_CBANK
	.align		4
        /*0270*/ 	.byte	0x04, 0x0a
        /*0272*/ 	.short	(.L_91 - .L_90)
	.align		4
.L_90:
        /*0274*/ 	.word	index@(.nv.constant0.kernel_bio_chemistry_unified)
        /*0278*/ 	.short	0x0380
        /*027a*/ 	.short	0x0070


	//----- nvinfo : EIATTR_SW_WAR
	.align		4
.L_91:
        /*027c*/ 	.byte	0x04, 0x36
        /*027e*/ 	.short	(.L_93 - .L_92)
.L_92:
        /*0280*/ 	.word	0x00000008
.L_93:


//--------------------- .nv.info._Z32kernel_electrostatic_frustrationPKfS0_PKiPfif --------------------------
	.section	.nv.info._Z32kernel_electrostatic_frustrationPKfS0_PKiPfif,"",@"SHT_CUDA_INFO"
	.sectionflags	@""
	.align	4


	//----- nvinfo : EIATTR_CUDA_API_VERSION
	.align		4
        /*0000*/ 	.byte	0x04, 0x37
        /*0002*/ 	.short	(.L_95 - .L_94)
.L_94:
        /*0004*/ 	.word	0x00000082


	//----- nvinfo : EIATTR_KPARAM_INFO
	.align		4
.L_95:
        /*0008*/ 	.byte	0x04, 0x17
        /*000a*/ 	.short	(.L_97 - .L_96)
.L_96:
        /*000c*/ 	.word	0x00000000
        /*0010*/ 	.short	0x0005
        /*0012*/ 	.short	0x0024
        /*0014*/ 	.byte	0x00, 0xf0, 0x11, 0x00


	//----- nvinfo : EIATTR_KPARAM_INFO
	.align		4
.L_97:
        /*0018*/ 	.byte	0x04, 0x17
        /*001a*/ 	.short	(.L_99 - .L_98)
.L_98:
        /*001c*/ 	.word	0x00000000
        /*0020*/ 	.short	0x0004
        /*0022*/ 	.short	0x0020
        /*0024*/ 	.byte	0x00, 0xf0, 0x11, 0x00


	//----- nvinfo : EIATTR_KPARAM_INFO
	.align		4
.L_99:
        /*0028*/ 	.byte	0x04, 0x17
        /*002a*/ 	.short	(.L_101 - .L_100)
.L_100:
        /*002c*/ 	.word	0x00000000
        /*0030*/ 	.short	0x0003
        /*0032*/ 	.short	0x0018
        /*0034*/ 	.byte	0x00, 0xf5, 0x21, 0x00


	//----- nvinfo : EIATTR_KPARAM_INFO
	.align		4
.L_101:
        /*0038*/ 	.byte	0x04, 0x17
        /*003a*/ 	.short	(.L_103 - .L_102)
.L_102:
        /*003c*/ 	.word	0x00000000
        /*0040*/ 	.short	0x0002
        /*0042*/ 	.short	0x0010
        /*0044*/ 	.byte	0x00, 0xf5, 0x21, 0x00


	//----- nvinfo : EIATTR_KPARAM_INFO
	.align		4
.L_103:
        /*0048*/ 	.byte	0x04, 0x17
        /*004a*/ 	.short	(.L_105 - .L_104)
.L_104:
        /*004c*/ 	.word	0x00000000
        /*0050*/ 	.short	0x0001
        /*0052*/ 	.short	0x0008
        /*0054*/ 	.byte	0x00, 0xf5, 0x21, 0x00


	//----- nvinfo : EIATTR_KPARAM_INFO
	.align		4
.L_105:
        /*0058*/ 	.byte	0x04, 0x17
        /*005a*/ 	.short	(.L_107 - .L_106)
.L_106:
        /*005c*/ 	.word	0x00000000
        /*0060*/ 	.short	0x0000
        /*0062*/ 	.short	0x0000
        /*0064*/ 	.byte	0x00, 0xf5, 0x21, 0x00


	//----- nvinfo : EIATTR_SPARSE_MMA_MASK
	.align		4
.L_107:
        /*0068*/ 	.byte	0x03, 0x50
        /*006a*/ 	.short	0x0000


	//----- nvinfo : EIATTR_MAXREG_COUNT
	.align		4
        /*006c*/ 	.byte	0x03, 0x1b
        /*006e*/ 	.short	0x00ff


	//----- nvinfo : EIATTR_NUM_BARRIERS
	.align		4
        /*0070*/ 	.byte	0x02, 0x4c
        /*0072*/ 	.byte	0x01
	.zero		1


	//----- nvinfo : EIATTR_MERCURY_ISA_VERSION
	.align		4
        /*0074*/ 	.byte	0x03, 0x5f
        /*0076*/ 	.short	0x0101


	//----- nvinfo : EIATTR_COOP_GROUP_MASK_REGIDS
	.align		4
        /*0078*/ 	.byte	0x04, 0x29
        /*007a*/ 	.short	(.L_109 - .L_108)


	//   ....[0]....
.L_108:
        /*007c*/ 	.word	0xffffffff


	//   ....[1]....
        /*0080*/ 	.word	0xffffffff


	//   ....[2]....
        /*0084*/ 	.word	0xffffffff


	//   ....[3]....
        /*0088*/ 	.word	0xffffffff


	//   ....[4]....
        /*008c*/ 	.word	0xffffffff


	//   ....[5]....
        /*0090*/ 	.word	0xffffffff


	//   ....[6]....
        /*0094*/ 	.word	0xffffffff


	//   ....[7]....
        /*0098*/ 	.word	0xffffffff


	//   ....[8]....
        /*009c*/ 	.word	0xffffffff


	//   ....[9]....
        /*00a0*/ 	.word	0xffffffff


	//   ....[10]....
        /*00a4*/ 	.word	0x05000006


	//   ....[11]....
        /*00a8*/ 	.word	0x05000006


	//   ....[12]....
        /*00ac*/ 	.word	0x05000006


	//   ....[13]....
        /*00b0*/ 	.word	0x05000006


	//   ....[14]....
        /*00b4*/ 	.word	0x05000006


	//----- nvinfo : EIATTR_COOP_GROUP_INSTR_OFFSETS
	.align		4
.L_109:
        /*00b8*/ 	.byte	0x04, 0x28
        /*00ba*/ 	.short	(.L_111 - .L_110)


	//   ....[0]....
.L_110:
        /*00bc*/ 	.word	0x000007e0


	//   ....[1]....
        /*00c0*/ 	.word	0x00000880


	//   ....[2]....
        /*00c4*/ 	.word	0x000008b0


	//   ....[3]....
        /*00c8*/ 	.word	0x000008e0


	//   ....[4]....
        /*00cc*/ 	.word	0x00000940


	//   ....[5]....
        /*00d0*/ 	.word	0x000009d0


	//   ....[6]....
        /*00d4*/ 	.word	0x000009f0


	//   ....[7]....
        /*00d8*/ 	.word	0x00000a10


	//   ....[8]....
        /*00dc*/ 	.word	0x00000a30


	//   ....[9]....
        /*00e0*/ 	.word	0x00000a50


	//   ....[10]....
        /*00e4*/ 	.word	0x00000b20


	//   ....[11]....
        /*00e8*/ 	.word	0x00000b90


	//   ....[12]....
        /*00ec*/ 	.word	0x00000c00


	//   ....[13]....
        /*00f0*/ 	.word	0x00000c70


	//   ....[14]....
        /*00f4*/ 	.word	0x00000ce0


	//----- nvinfo : EIATTR_VRC_CTA_INIT_COUNT
	.align		4
.L_111:
        /*00f8*/ 	.byte	0x02, 0x4a
	.zero		1
	.zero		1


	//----- nvinfo : EIATTR_EXIT_INSTR_OFFSETS
	.align		4
        /*00fc*/ 	.byte	0x04, 0x1c
        /*00fe*/ 	.short	(.L_113 - .L_112)


	//   ....[0]....
.L_112:
        /*0100*/ 	.word	0x00000aa0


	//   ....[1]....
        /*0104*/ 	.word	0x00000ad0


	//----- nvinfo : EIATTR_CRS_STACK_SIZE
	.align		4
.L_113:
        /*0108*/ 	.byte	0x04, 0x1e
        /*010a*/ 	.short	(.L_115 - .L_114)
.L_114:
        /*010c*/ 	.word	0x00000000


	//----- nvinfo : EIATTR_CBANK_PARAM_SIZE
	.align		4
.L_115:
        /*0110*/ 	.byte	0x03, 0x19
        /*0112*/ 	.short	0x0028


	//----- nvinfo : EIATTR_PARAM_CBANK
	.align		4
        /*0114*/ 	.byte	0x04, 0x0a
        /*0116*/ 	.short	(.L_117 - .L_116)
	.align		4
.L_116:
        /*0118*/ 	.word	index@(.nv.constant0._Z32kernel_electrostatic_frustrationPKfS0_PKiPfif)
        /*011c*/ 	.short	0x0380
        /*011e*/ 	.short	0x0028


	//----- nvinfo : EIATTR_SW_WAR
	.align		4
.L_117:
        /*0120*/ 	.byte	0x04, 0x36
        /*0122*/ 	.short	(.L_119 - .L_118)
.L_118:
        /*0124*/ 	.word	0x00000008
.L_119:


//--------------------- .nv.info._Z17kernel_anisotropyPKfPfS1_S1_i --------------------------
	.section	.nv.info._Z17kernel_anisotropyPKfPfS1_S1_i,"",@"SHT_CUDA_INFO"
	.sectionflags	@""
	.align	4


	//----- nvinfo : EIATTR_CUDA_API_VERSION
	.align		4
        /*0000*/ 	.byte	0x04, 0x37
        /*0002*/ 	.short	(.L_121 - .L_120)
.L_120:
        /*0004*/ 	.word	0x00000082


	//----- nvinfo : EIATTR_KPARAM_INFO
	.align		4
.L_121:
        /*0008*/ 	.byte	0x04, 0x17
        /*000a*/ 	.short	(.L_123 - .L_122)
.L_122:
        /*000c*/ 	.word	0x00000000
        /*0010*/ 	.short	0x0004
        /*0012*/ 	.short	0x0020
        /*0014*/ 	.byte	0x00, 0xf0, 0x11, 0x00


	//----- nvinfo : EIATTR_KPARAM_INFO
	.align		4
.L_123:
        /*0018*/ 	.byte	0x04, 0x17
        /*001a*/ 	.short	(.L_125 - .L_124)
.L_124:
        /*001c*/ 	.word	0x00000000
        /*0020*/ 	.short	0x0003
        /*0022*/ 	.short	0x0018
        /*0024*/ 	.byte	0x00, 0xf5, 0x21, 0x00


	//----- nvinfo : EIATTR_KPARAM_INFO
	.align		4
.L_125:
        /*0028*/ 	.byte	0x04, 0x17
        /*002a*/ 	.short	(.L_127 - .L_126)
.L_126:
        /*002c*/ 	.word	0x00000000
        /*0030*/ 	.short	0x0002
        /*0032*/ 	.short	0x0010
        /*0034*/ 	.byte	0x00, 0xf5, 0x21, 0x00


	//----- nvinfo : EIATTR_KPARAM_INFO
	.align		4
.L_127:
        /*0038*/ 	.byte	0x04, 0x17
        /*003a*/ 	.short	(.L_129 - .L_128)
.L_128:
        /*003c*/ 	.word	0x00000000
        /*0040*/ 	.short	0x0001
        /*0042*/ 	.short	0x0008
        /*0044*/ 	.byte	0x00, 0xf5, 0x21, 0x00


	//----- nvinfo : EIATTR_KPARAM_INFO
	.align		4
.L_129:
        /*0048*/ 	.byte	0x04, 0x17
        /*004a*/ 	.short	(.L_131 - .L_130)
.L_130:
        /*004c*/ 	.word	0x00000000
        /*0050*/ 	.short	0x0000
        /*0052*/ 	.short	0x0000
        /*0054*/ 	.byte	0x00, 0xf5, 0x21, 0x00


	//----- nvinfo : EIATTR_SPARSE_MMA_MASK
	.align		4
.L_131:
        /*0058*/ 	.byte	0x03, 0x50
        /*005a*/ 	.short	0x0000


	//----- nvinfo : EIATTR_MAXREG_COUNT
	.align		4
        /*005c*/ 	.byte	0x03, 0x1b
        /*005e*/ 	.short	0x00ff


	//----- nvinfo : EIATTR_NUM_BARRIERS
	.align		4
        /*0060*/ 	.byte	0x02, 0x4c
        /*0062*/ 	.byte	0x01
	.zero		1


	//----- nvinfo : EIATTR_MERCURY_ISA_VERSION
	.align		4
        /*0064*/ 	.byte	0x03, 0x5f
        /*0066*/ 	.short	0x0101


	//----- nvinfo : EIATTR_COOP_GROUP_MASK_REGIDS
	.align		4
        /*0068*/ 	.byte	0x04, 0x29
        /*006a*/ 	.short	(.L_133 - .L_132)


	//   ....[0]....
.L_132:
        /*006c*/ 	.word	0xffffffff


	//   ....[1]....
        /*0070*/ 	.word	0xffffffff


	//   ....[2]....
        /*0074*/ 	.word	0xffffffff


	//   ....[3]....
        /*0078*/ 	.word	0xffffffff


	//   ....[4]....
        /*007c*/ 	.word	0xffffffff


	//   ....[5]....
        /*0080*/ 	.word	0xffffffff


	//   ....[6]....
        /*0084*/ 	.word	0xffffffff


	//   ....[7]....
        /*0088*/ 	.word	0xffffffff


	//   ....[8]....
        /*008c*/ 	.word	0xffffffff


	//   ....[9]....
        /*0090*/ 	.word	0xffffffff


	//   ....[10]....
        /*0094*/ 	.word	0xffffffff


	//   ....[11]....
        /*0098*/ 	.word	0xffffffff


	//   ....[12]....
        /*009c*/ 	.word	0xffffffff


	//   ....[13]....
        /*00a0*/ 	.word	0xffffffff


	//   ....[14]....
        /*00a4*/ 	.word	0xffffffff


	//   ....[15]....
        /*00a8*/ 	.word	0xffffffff


	//   ....[16]....
        /*00ac*/ 	.word	0xffffffff


	//   ....[17]....
        /*00b0*/ 	.word	0xffffffff


	//   ....[18]....
        /*00b4*/ 	.word	0xffffffff


	//   ....[19]....
        /*00b8*/ 	.word	0xffffffff


	//   ....[20]....
        /*00bc*/ 	.word	0xffffffff


	//   ....[21]....
        /*00c0*/ 	.word	0xffffffff


	//   ....[22]....
        /*00c4*/ 	.word	0xffffffff


	//   ....[23]....
        /*00c8*/ 	.word	0xffffffff


	//   ....[24]....
        /*00cc*/ 	.word	0xffffffff


	//   ....[25]....
        /*00d0*/ 	.word	0xffffffff


	//   ....[26]....
        /*00d4*/ 	.word	0xffffffff


	//   ....[27]....
        /*00d8*/ 	.word	0xffffffff


	//   ....[28]....
        /*00dc*/ 	.word	0xffffffff


	//   ....[29]....
        /*00e0*/ 	.word	0xffffffff


	//   ....[30]....
        /*00e4*/ 	.word	0x0500000d


	//   ....[31]....
        /*00e8*/ 	.word	0x0500000d


	//   ....[32]....
        /*00ec*/ 	.word	0x0500000d


	//   ....[33]....
        /*00f0*/ 	.word	0x0500000d


	//   ....[34]....
        /*00f4*/ 	.word	0x0500000d


	//   ....[35]....
        /*00f8*/ 	.word	0x0500000d


	//   ....[36]....
        /*00fc*/ 	.word	0x0500000d


	//   ....[37]....
        /*0100*/ 	.word	0x0500000d


	//   ....[38]....
        /*0104*/ 	.word	0x0500000d


	//   ....[39]....
        /*0108*/ 	.word	0x0500000d


	//----- nvinfo : EIATTR_COOP_GROUP_INSTR_OFFSETS
	.align		4
.L_133:
        /*010c*/ 	.byte	0x04, 0x28
        /*010e*/ 	.short	(.L_135 - .L_134)


	//   ....[0]....
.L_134:
        /*0110*/ 	.word	0x00000260


	//   ....[1]....
        /*0114*/ 	.word	0x000002e0


	//   ....[2]....
        /*0118*/ 	.word	0x00000320


	//   ....[3]....
        /*011c*/ 	.word	0x00000350


	//   ....[4]....
        /*0120*/ 	.word	0x00000390


	//   ....[5]....
        /*0124*/ 	.word	0x00000420


	//   ....[6]....
        /*0128*/ 	.word	0x00000440


	//   ....[7]....
        /*012c*/ 	.word	0x00000460


	//   ....[8]....
        /*0130*/ 	.word	0x00000480


	//   ....[9]....
        /*0134*/ 	.word	0x000004a0


	//   ....[10]....
        /*0138*/ 	.word	0x000004d0


	//   ....[11]....
        /*013c*/ 	.word	0x00000510


	//   ....[12]....
        /*0140*/ 	.word	0x00000530


	//   ....[13]....
        /*0144*/ 	.word	0x00000550


	//   ....[14]....
        /*0148*/ 	.word	0x00000580


	//   ....[15]....
        /*014c*/ 	.word	0x00000600


	//   ....[16]....
        /*0150*/ 	.word	0x00000620


	//   ....[17]....
        /*0154*/ 	.word	0x00000640


	//   ....[18]....
        /*0158*/ 	.word	0x00000660


	//   ....[19]....
        /*015c*/ 	.word	0x00000680


	//   ....[20]....
        /*0160*/ 	.word	0x00000700


	//   ....[21]....
        /*0164*/ 	.word	0x00000720


	//   ....[22]....
        /*0168*/ 	.word	0x00000740


	//   ....[23]....
        /*016c*/ 	.word	0x00000760


	//   ....[24]....
        /*0170*/ 	.word	0x00000780


	//   ....[25]....
        /*0174*/ 	.word	0x000007e0


	//   ....[26]....
        /*0178*/ 	.word	0x00000810


	//   ....[27]....
        /*017c*/ 	.word	0x00000830


	//   ....[28]....
        /*0180*/ 	.word	0x00000850


	//   ....[29]....
        /*0184*/ 	.word	0x00000870


	//   ....[30]....
        /*0188*/ 	.word	0x00000a30


	//   ....[31]....
        /*018c*/ 	.word	0x00000aa0


	//   ....[32]....
        /*0190*/ 	.word	0x00000b10


	//   ....[33]....
        /*0194*/ 	.word	0x00000b80


	//   ....[34]....
        /*0198*/ 	.word	0x00000bf0


	//   ....[35]....
        /*019c*/ 	.word	0x00000c70


	//   ....[36]....
        /*01a0*/ 	.word	0x00000ce0


	//   ....[37]....
        /*01a4*/ 	.word	0x00000d50


	//   ....[38]....
        /*01a8*/ 	.word	0x00000dc0


	//   ....[39]....
        /*01ac*/ 	.word	0x00000e30


	//----- nvinfo : EIATTR_VRC_CTA_INIT_COUNT
	.align		4
.L_135:
        /*01b0*/ 	.byte	0x02, 0x4a
	.zero		1
	.zero		1


	//----- nvinfo : EIATTR_EXIT_INSTR_OFFSETS
	.align		4
        /*01b4*/ 	.byte	0x04, 0x1c
        /*01b6*/ 	.short	(.L_137 - .L_136)


	//   ....[0]....
.L_136:
        /*01b8*/ 	.word	0x000007d0


	//   ....[1]....
        /*01bc*/ 	.word	0x00000880


	//   ....[2]....
        /*01c0*/ 	.word	0x000009d0


	//----- nvinfo : EIATTR_CRS_STACK_SIZE
	.align		4
.L_137:
        /*01c4*/ 	.byte	0x04, 0x1e
        /*01c6*/ 	.short	(.L_139 - .L_138)
.L_138:
        /*01c8*/ 	.word	0x00000000


	//----- nvinfo : EIATTR_CBANK_PARAM_SIZE
	.align		4
.L_139:
        /*01cc*/ 	.byte	0x03, 0x19
        /*01ce*/ 	.short	0x0024


	//----- nvinfo : EIATTR_PARAM_CBANK
	.align		4
        /*01d0*/ 	.byte	0x04, 0x0a
        /*01d2*/ 	.short	(.L_141 - .L_140)
	.align		4
.L_140:
        /*01d4*/ 	.word	index@(.nv.constant0._Z17kernel_anisotropyPKfPfS1_S1_i)
        /*01d8*/ 	.short	0x0380
        /*01da*/ 	.short	0x0024


	//----- nvinfo : EIATTR_SW_WAR
	.align		4
.L_141:
        /*01dc*/ 	.byte	0x04, 0x36
        /*01de*/ 	.short	(.L_143 - .L_142)
.L_142:
        /*01e0*/ 	.word	0x00000008
.L_143:


//--------------------- .nv.info._Z23kernel_ca_displacementsPKfS0_PKiPfi --------------------------
	.section	.nv.info._Z23kernel_ca_displacementsPKfS0_PKiPfi,"",@"SHT_CUDA_INFO"
	.sectionflags	@""
	.align	4


	//----- nvinfo : EIATTR_CUDA_API_VERSION
	.align		4
        /*0000*/ 	.byte	0x04, 0x37
        /*0002*/ 	.short	(.L_145 - .L_144)
.L_144:
        /*0004*/ 	.word	0x00000082


	//----- nvinfo : EIATTR_KPARAM_INFO
	.align		4
.L_145:
        /*0008*/ 	.byte	0x04, 0x17
        /*000a*/ 	.short	(.L_147 - .L_146)
.L_146:
        /*000c*/ 	.word	0x00000000
        /*0010*/ 	.short	0x0004
        /*0012*/ 	.short	0x0020
        /*0014*/ 	.byte	0x00, 0xf0, 0x11, 0x00


	//----- nvinfo : EIATTR_KPARAM_INFO
	.align		4
.L_147:
        /*0018*/ 	.byte	0x04, 0x17
        /*001a*/ 	.short	(.L_149 - .L_148)
.L_148:
        /*001c*/ 	.word	0x00000000
        /*0020*/ 	.short	0x0003
        /*0022*/ 	.short	0x0018
        /*0024*/ 	.byte	0x00, 0xf5, 0x21, 0x00


	//----- nvinfo : EIATTR_KPARAM_INFO
	.align		4
.L_149:
        /*0028*/ 	.byte	0x04, 0x17
        /*002a*/ 	.short	(.L_151 - .L_150)
.L_150:
        /*002c*/ 	.word	0x00000000
        /*0030*/ 	.short	0x0002
        /*0032*/ 	.short	0x0010
        /*0034*/ 	.byte	0x00, 0xf5, 0x21, 0x00


	//----- nvinfo : EIATTR_KPARAM_INFO
	.align		4
.L_151:
        /*0038*/ 	.byte	0x04, 0x17
        /*003a*/ 	.short	(.L_153 - .L_152)
.L_152:
        /*003c*/ 	.word	0x00000000
        /*0040*/ 	.short	0x0001
        /*0042*/ 	.short	0x0008
        /*0044*/ 	.byte	0x00, 0xf5, 0x21, 0x00


	//----- nvinfo : EIATTR_KPARAM_INFO
	.align		4
.L_153:
        /*0048*/ 	.byte	0x04, 0x17
        /*004a*/ 	.short	(.L_155 - .L_154)
.L_154:
        /*004c*/ 	.word	0x00000000
        /*0050*/ 	.short	0x0000
        /*0052*/ 	.short	0x0000
        /*0054*/ 	.byte	0x00, 0xf5, 0x21, 0x00


	//----- nvinfo : EIATTR_SPARSE_MMA_MASK
	.align		4
.L_155:
        /*0058*/ 	.byte	0x03, 0x50
        /*005a*/ 	.short	0x0000


	//----- nvinfo : EIATTR_MAXREG_COUNT
	.align		4
        /*005c*/ 	.byte	0x03, 0x1b
        /*005e*/ 	.short	0x00ff


	//----- nvinfo : EIATTR_MERCURY_ISA_VERSION
	.align		4
        /*0060*/ 	.byte	0x03, 0x5f
        /*0062*/ 	.short	0x0101


	//----- nvinfo : EIATTR_VRC_CTA_INIT_COUNT
	.align		4
        /*0064*/ 	.byte	0x02, 0x4a
	.zero		1
	.zero		1


	//----- nvinfo : EIATTR_EXIT_INSTR_OFFSETS
	.align		4
        /*0068*/ 	.byte	0x04, 0x1c
        /*006a*/ 	.short	(.L_157 - .L_156)


	//   ....[0]....
.L_156:
        /*006c*/ 	.word	0x00000070


	//   ....[1]....
        /*0070*/ 	.word	0x000002e0


	//----- nvinfo : EIATTR_CRS_STACK_SIZE
	.align		4
.L_157:
        /*0074*/ 	.byte	0x04, 0x1e
        /*0076*/ 	.short	(.L_159 - .L_158)
.L_158:
        /*0078*/ 	.word	0x00000000


	//----- nvinfo : EIATTR_CBANK_PARAM_SIZE
	.align		4
.L_159:
        /*007c*/ 	.byte	0x03, 0x19
        /*007e*/ 	.short	0x0024


	//----- nvinfo : EIATTR_PARAM_CBANK
	.align		4
        /*0080*/ 	.byte	0x04, 0x0a
        /*0082*/ 	.short	(.L_161 - .L_160)
	.align		4
.L_160:
        /*0084*/ 	.word	index@(.nv.constant0._Z23kernel_ca_displacementsPKfS0_PKiPfi)
        /*0088*/ 	.short	0x0380
        /*008a*/ 	.short	0x0024


	//----- nvinfo : EIATTR_SW_WAR
	.align		4
.L_161:
        /*008c*/ 	.byte	0x04, 0x36
        /*008e*/ 	.short	(.L_163 - .L_162)
.L_162:
        /*0090*/ 	.word	0x00000008
.L_163:


//--------------------- .nv.info._Z27kernel_hydrophobic_exposurePKfS0_S0_PKiPfi --------------------------
	.section	.nv.info._Z27kernel_hydrophobic_exposurePKfS0_S0_PKiPfi,"",@"SHT_CUDA_INFO"
	.sectionflags	@""
	.align	4


	//----- nvinfo : EIATTR_CUDA_API_VERSION
	.align		4
        /*0000*/ 	.byte	0x04, 0x37
        /*0002*/ 	.short	(.L_165 - .L_164)
.L_164:
        /*0004*/ 	.word	0x00000082


	//----- nvinfo : EIATTR_KPARAM_INFO
	.align		4
.L_165:
        /*0008*/ 	.byte	0x04, 0x17
        /*000a*/ 	.short	(.L_167 - .L_166)
.L_166:
        /*000c*/ 	.word	0x00000000
        /*0010*/ 	.short	0x0005
        /*0012*/ 	.short	0x0028
        /*0014*/ 	.byte	0x00, 0xf0, 0x11, 0x00


	//----- nvinfo : EIATTR_KPARAM_INFO
	.align		4
.L_167:
        /*0018*/ 	.byte	0x04, 0x17
        /*001a*/ 	.short	(.L_169 - .L_168)
.L_168:
        /*001c*/ 	.word	0x00000000
        /*0020*/ 	.short	0x0004
        /*0022*/ 	.short	0x0020
        /*0024*/ 	.byte	0x00, 0xf5, 0x21, 0x00


	//----- nvinfo : EIATTR_KPARAM_INFO
	.align		4
.L_169:
        /*0028*/ 	.byte	0x04, 0x17
        /*002a*/ 	.short	(.L_171 - .L_170)
.L_170:
        /*002c*/ 	.word	0x00000000
        /*0030*/ 	.short	0x0003
        /*0032*/ 	.short	0x0018
        /*0034*/ 	.byte	0x00, 0xf5, 0x21, 0x00


	//----- nvinfo : EIATTR_KPARAM_INFO
	.align		4
.L_171:
        /*0038*/ 	.byte	0x04, 0x17
        /*003a*/ 	.short	(.L_173 - .L_172)
.L_172:
        /*003c*/ 	.word	0x00000000
        /*0040*/ 	.short	0x0002
        /*0042*/ 	.short	0x0010
        /*0044*/ 	.byte	0x00, 0xf5, 0x21, 0x00


	//----- nvinfo : EIATTR_KPARAM_INFO
	.align		4
.L_173:
        /*0048*/ 	.byte	0x04, 0x17
        /*004a*/ 	.short	(.L_175 - .L_174)
.L_174:
        /*004c*/ 	.word	0x00000000
        /*0050*/ 	.short	0x0001
        /*0052*/ 	.short	0x0008
        /*0054*/ 	.byte	0x00, 0xf5, 0x21, 0x00


	//----- nvinfo : EIATTR_KPARAM_INFO
	.align		4
.L_175:
        /*0058*/ 	.byte	0x04, 0x17
        /*005a*/ 	.short	(.L_177 - .L_176)
.L_176:
        /*005c*/ 	.word	0x00000000
        /*0060*/ 	.short	0x0000
        /*0062*/ 	.short	0x0000
        /*0064*/ 	.byte	0x00, 0xf5, 0x21, 0x00


	//----- nvinfo : EIATTR_SPARSE_MMA_MASK
	.align		4
.L_177:
        /*0068*/ 	.byte	0x03, 0x50
        /*006a*/ 	.short	0x0000


	//----- nvinfo : EIATTR_MAXREG_COUNT
	.align		4
        /*006c*/ 	.byte	0x03, 0x1b
        /*006e*/ 	.short	0x00ff


	//----- nvinfo : EIATTR_NUM_BARRIERS
	.align		4
        /*0070*/ 	.byte	0x02, 0x4c
        /*0072*/ 	.byte	0x01
	.zero		1


	//----- nvinfo : EIATTR_MERCURY_ISA_VERSION
	.align		4
        /*0074*/ 	.byte	0x03, 0x5f
        /*0076*/ 	.short	0x0101


	//----- nvinfo : EIATTR_COOP_GROUP_MASK_REGIDS
	.align		4
        /*0078*/ 	.byte	0x04, 0x29
        /*007a*/ 	.short	(.L_179 - .L_178)


	//   ....[0]....
.L_178:
        /*007c*/ 	.word	0xffffffff


	//   ....[1]....
        /*0080*/ 	.word	0xffffffff


	//   ....[2]....
        /*0084*/ 	.word	0xffffffff


	//   ....[3]....
        /*0088*/ 	.word	0xffffffff


	//   ....[4]....
        /*008c*/ 	.word	0xffffffff


	//   ....[5]....
        /*0090*/ 	.word	0xffffffff


	//   ....[6]....
        /*0094*/ 	.word	0xffffffff


	//   ....[7]....
        /*0098*/ 	.word	0xffffffff


	//   ....[8]....
        /*009c*/ 	.word	0xffffffff


	//   ....[9]....
        /*00a0*/ 	.word	0xffffffff


	//----- nvinfo : EIATTR_COOP_GROUP_INSTR_OFFSETS
	.align		4
.L_179:
        /*00a4*/ 	.byte	0x04, 0x28
        /*00a6*/ 	.short	(.L_181 - .L_180)


	//   ....[0]....
.L_180:
        /*00a8*/ 	.word	0x000001d0


	//   ....[1]....
        /*00ac*/ 	.word	0x00000240


	//   ....[2]....
        /*00b0*/ 	.word	0x00000290


	//   ....[3]....
        /*00b4*/ 	.word	0x000002d0


	//   ....[4]....
        /*00b8*/ 	.word	0x00000320


	//   ....[5]....
        /*00bc*/ 	.word	0x000003a0


	//   ....[6]....
        /*00c0*/ 	.word	0x000003d0


	//   ....[7]....
        /*00c4*/ 	.word	0x000003f0


	//   ....[8]....
        /*00c8*/ 	.word	0x00000410


	//   ....[9]....
        /*00cc*/ 	.word	0x00000430


	//----- nvinfo : EIATTR_VRC_CTA_INIT_COUNT
	.align		4
.L_181:
        /*00d0*/ 	.byte	0x02, 0x4a
	.zero		1
	.zero		1


	//----- nvinfo : EIATTR_EXIT_INSTR_OFFSETS
	.align		4
        /*00d4*/ 	.byte	0x04, 0x1c
        /*00d6*/ 	.short	(.L_183 - .L_182)


	//   ....[0]....
.L_182:
        /*00d8*/ 	.word	0x00000390


	//   ....[1]....
        /*00dc*/ 	.word	0x00000440


	//   ....[2]....
        /*00e0*/ 	.word	0x00000590


	//----- nvinfo : EIATTR_CRS_STACK_SIZE
	.align		4
.L_183:
        /*00e4*/ 	.byte	0x04, 0x1e
        /*00e6*/ 	.short	(.L_185 - .L_184)
.L_184:
        /*00e8*/ 	.word	0x00000000


	//----- nvinfo : EIATTR_CBANK_PARAM_SIZE
	.align		4
.L_185:
        /*00ec*/ 	.byte	0x03, 0x19
        /*00ee*/ 	.short	0x002c


	//----- nvinfo : EIATTR_PARAM_CBANK
	.align		4
        /*00f0*/ 	.byte	0x04, 0x0a
        /*00f2*/ 	.short	(.L_187 - .L_186)
	.align		4
.L_186:
        /*00f4*/ 	.word	index@(.nv.constant0._Z27kernel_hydrophobic_exposurePKfS0_S0_PKiPfi)
        /*00f8*/ 	.short	0x0380
        /*00fa*/ 	.short	0x002c


	//----- nvinfo : EIATTR_SW_WAR
	.align		4
.L_187:
        /*00fc*/ 	.byte	0x04, 0x36
        /*00fe*/ 	.short	(.L_189 - .L_188)
.L_188:
        /*0100*/ 	.word	0x00000008
.L_189:


//--------------------- .nv.info._Z22kernel_count_neighborsPKfPKiS2_S2_Pfiif --------------------------
	.section	.nv.info._Z22kernel_count_neighborsPKfPKiS2_S2_Pfiif,"",@"SHT_CUDA_INFO"
	.sectionflags	@""
	.align	4


	//----- nvinfo : EIATTR_CUDA_API_VERSION
	.align		4
        /*0000*/ 	.byte	0x04, 0x37
        /*0002*/ 	.short	(.L_191 - .L_190)
.L_190:
        /*0004*/ 	.word	0x00000082


	//----- nvinfo : EIATTR_KPARAM_INFO
	.align		4
.L_191:
        /*0008*/ 	.byte	0x04, 0x17
        /*000a*/ 	.short	(.L_193 - .L_192)
.L_192:
        /*000c*/ 	.word	0x00000000
        /*0010*/ 	.short	0x0007
        /*0012*/ 	.short	0x0030
        /*0014*/ 	.byte	0x00, 0xf0, 0x11, 0x00


	//----- nvinfo : EIATTR_KPARAM_INFO
	.align		4
.L_193:
        /*0018*/ 	.byte	0x04, 0x17
        /*001a*/ 	.short	(.L_195 - .L_194)
.L_194:
        /*001c*/ 	.word	0x00000000
        /*0020*/ 	.short	0x0006
        /*0022*/ 	.short	0x002c
        /*0024*/ 	.byte	0x00, 0xf0, 0x11, 0x00


	//----- nvinfo : EIATTR_KPARAM_INFO
	.align		4
.L_195:
        /*0028*/ 	.byte	0x04, 0x17
        /*002a*/ 	.short	(.L_197 - .L_196)
.L_196:
        /*002c*/ 	.word	0x00000000
        /*0030*/ 	.short	0x0005
        /*0032*/ 	.short	0x0028
        /*0034*/ 	.byte	0x00, 0xf0, 0x11, 0x00


	//----- nvinfo : EIATTR_KPARAM_INFO
	.align		4
.L_197:
        /*0038*/ 	.byte	0x04, 0x17
        /*003a*/ 	.short	(.L_199 - .L_198)
.L_198:
        /*003c*/ 	.word	0x00000000
        /*0040*/ 	.short	0x0004
        /*0042*/ 	.short	0x0020
        /*0044*/ 	.byte	0x00, 0xf5, 0x21, 0x00


	//----- nvinfo : EIATTR_KPARAM_INFO
	.align		4
.L_199:
        /*0048*/ 	.byte	0x04, 0x17
        /*004a*/ 	.short	(.L_201 - .L_200)
.L_200:
        /*004c*/ 	.word	0x00000000
        /*0050*/ 	.short	0x0003
        /*0052*/ 	.short	0x0018
        /*0054*/ 	.byte	0x00, 0xf5, 0x21, 0x00


	//----- nvinfo : EIATTR_KPARAM_INFO
	.align		4
.L_201:
        /*0058*/ 	.byte	0x04, 0x17
        /*005a*/ 	.short	(.L_203 - .L_202)
.L_202:
        /*005c*/ 	.word	0x00000000
        /*0060*/ 	.short	0x0002
        /*0062*/ 	.short	0x0010
        /*0064*/ 	.byte	0x00, 0xf5, 0x21, 0x00


	//----- nvinfo : EIATTR_KPARAM_INFO
	.align		4
.L_203:
        /*0068*/ 	.byte	0x04, 0x17
        /*006a*/ 	.short	(.L_205 - .L_204)
.L_204:
        /*006c*/ 	.word	0x00000000
        /*0070*/ 	.short	0x0001
        /*0072*/ 	.short	0x0008
        /*0074*/ 	.byte	0x00, 0xf5, 0x21, 0x00


	//----- nvinfo : EIATTR_KPARAM_INFO
	.align		4
.L_205:
        /*0078*/ 	.byte	0x04, 0x17
        /*007a*/ 	.short	(.L_207 - .L_206)
.L_206:
        /*007c*/ 	.word	0x00000000
        /*0080*/ 	.short	0x0000
        /*0082*/ 	.short	0x0000
        /*0084*/ 	.byte	0x00, 0xf5, 0x21, 0x00


	//----- nvinfo : EIATTR_SPARSE_MMA_MASK
	.align		4
.L_207:
        /*0088*/ 	.byte	0x03, 0x50
        /*008a*/ 	.short	0x0000


	//----- nvinfo : EIATTR_MAXREG_COUNT
	.align		4
        /*008c*/ 	.byte	0x03, 0x1b
        /*008e*/ 	.short	0x00ff


	//----- nvinfo : EIATTR_NUM_BARRIERS
	.align		4
        /*0090*/ 	.byte	0x02, 0x4c
        /*0092*/ 	.byte	0x01
	.zero		1


	//----- nvinfo : EIATTR_MERCURY_ISA_VERSION
	.align		4
        /*0094*/ 	.byte	0x03, 0x5f
        /*0096*/ 	.short	0x0101


	//----- nvinfo : EIATTR_COOP_GROUP_MASK_REGIDS
	.align		4
        /*0098*/ 	.byte	0x04, 0x29
        /*009a*/ 	.short	(.L_209 - .L_208)


	//   ....[0]....
.L_208:
        /*009c*/ 	.word	0xffffffff


	//   ....[1]....
        /*00a0*/ 	.word	0xffffffff


	//   ....[2]....
        /*00a4*/ 	.word	0xffffffff


	//   ....[3]....
        /*00a8*/ 	.word	0xffffffff


	//   ....[4]....
        /*00ac*/ 	.word	0xffffffff


	//   ....[5]....
        /*00b0*/ 	.word	0xffffffff


	//   ....[6]....
        /*00b4*/ 	.word	0xffffffff


	//   ....[7]....
        /*00b8*/ 	.word	0xffffffff


	//   ....[8]....
        /*00bc*/ 	.word	0xffffffff


	//   ....[9]....
        /*00c0*/ 	.word	0xffffffff


	//----- nvinfo : EIATTR_COOP_GROUP_INSTR_OFFSETS
	.align		4
.L_209:
        /*00c4*/ 	.byte	0x04, 0x28
        /*00c6*/ 	.short	(.L_211 - .L_210)


	//   ....[0]....
.L_210:
        /*00c8*/ 	.word	0x00000ae0


	//   ....[1]....
        /*00cc*/ 	.word	0x00000b60


	//   ....[2]....
        /*00d0*/ 	.word	0x00000bc0


	//   ....[3]....
        /*00d4*/ 	.word	0x00000bf0


	//   ....[4]....
        /*00d8*/ 	.word	0x00000c30


	//   ....[5]....
        /*00dc*/ 	.word	0x00000cb0


	//   ....[6]....
        /*00e0*/ 	.word	0x00000ce0


	//   ....[7]....
        /*00e4*/ 	.word	0x00000d00


	//   ....[8]....
        /*00e8*/ 	.word	0x00000d20


	//   ....[9]....
        /*00ec*/ 	.word	0x00000d40


	//----- nvinfo : EIATTR_VRC_CTA_INIT_COUNT
	.align		4
.L_211:
        /*00f0*/ 	.byte	0x02, 0x4a
	.zero		1
	.zero		1


	//----- nvinfo : EIATTR_EXIT_INSTR_OFFSETS
	.align		4
        /*00f4*/ 	.byte	0x04, 0x1c
        /*00f6*/ 	.short	(.L_213 - .L_212)


	//   ....[0]....
.L_212:
        /*00f8*/ 	.word	0x00000040


	//   ....[1]....
        /*00fc*/ 	.word	0x00000ca0


	//   ....[2]....
        /*0100*/ 	.word	0x00000d50


	//   ....[3]....
        /*0104*/ 	.word	0x00000da0


	//----- nvinfo : EIATTR_CRS_STACK_SIZE
	.align		4
.L_213:
        /*0108*/ 	.byte	0x04, 0x1e
        /*010a*/ 	.short	(.L_215 - .L_214)
.L_214:
        /*010c*/ 	.word	0x00000000


	//----- nvinfo : EIATTR_CBANK_PARAM_SIZE
	.align		4
.L_215:
        /*0110*/ 	.byte	0x03, 0x19
        /*0112*/ 	.short	0x0034


	//----- nvinfo : EIATTR_PARAM_CBANK
	.align		4
        /*0114*/ 	.byte	0x04, 0x0a
        /*0116*/ 	.short	(.L_217 - .L_216)
	.align		4
.L_216:
        /*0118*/ 	.word	index@(.nv.constant0._Z22kernel_count_neighborsPKfPKiS2_S2_Pfiif)
        /*011c*/ 	.short	0x0380
        /*011e*/ 	.short	0x0034


	//----- nvinfo : EIATTR_SW_WAR
	.align		4
.L_217:
        /*0120*/ 	.byte	0x04, 0x36
        /*0122*/ 	.short	(.L_219 - .L_218)
.L_218:
        /*0124*/ 	.word	0x00000008
.L_219:


//--------------------- .nv.callgraph             --------------------------
	.section	.nv.callgraph,"",@"SHT_CUDA_CALLGRAPH"
	.align	4
	.sectionentsize	8
	.align		4
        /*0000*/ 	.word	0x00000000
	.align		4
        /*0004*/ 	.word	0xffffffff
	.align		4
        /*0008*/ 	.word	0x00000000
	.align		4
        /*000c*/ 	.word	0xfffffffe
	.align		4
        /*0010*/ 	.word	0x00000000
	.align		4
        /*0014*/ 	.word	0xfffffffd
	.align		4
        /*0018*/ 	.word	0x00000000
	.align		4
        /*001c*/ 	.word	0xfffffffc


//--------------------- .text.kernel_bio_chemistry_unified --------------------------
	.section	.text.kernel_bio_chemistry_unified,"ax",@progbits
	.align	128
        .global         kernel_bio_chemistry_unified
        .type           kernel_bio_chemistry_unified,@function
        .size           kernel_bio_chemistry_unified,(.L_x_199 - kernel_bio_chemistry_unified)
        .other          kernel_bio_chemistry_unified,@"STO_CUDA_ENTRY STV_DEFAULT"
kernel_bio_chemistry_unified:
.text.kernel_bio_chemistry_unified:
[----:B------:R-:W-:Y:S01]  /*0000*/  LDC R1, c[0x0][0x37c] ;  /* 0x0000df00ff017b82 */ /* 0x000fe20000000800 */
[----:B------:R-:W0:Y:S01]  /*0010*/  S2R R3, SR_TID.X ;  /* 0x0000000000037919 */ /* 0x000e220000002100 */
[----:B------:R-:W0:Y:S01]  /*0020*/  LDCU UR6, c[0x0][0x3b8] ;  /* 0x00007700ff0677ac */ /* 0x000e220008000800 */
[----:B------:R-:W-:Y:S01]  /*0030*/  BSSY.RECONVERGENT B0, `(.L_x_0) ;  /* 0x000014d000007945 */ /* 0x000fe20003800200 */
[----:B------:R-:W-:Y:S01]  /*0040*/  HFMA2 R0, -RZ, RZ, 0, 0 ;  /* 0x00000000ff007431 */ /* 0x000fe200000001ff */
[----:B------:R-:W1:Y:S01]  /*0050*/  LDCU.64 UR8, c[0x0][0x358] ;  /* 0x00006b00ff0877ac */ /* 0x000e620008000a00 */
[----:B0-----:R-:W-:-:S13]  /*0060*/  ISETP.GE.AND P0, PT, R3, UR6, PT ;  /* 0x0000000603007c0c */ /* 0x001fda000bf06270 */
[----:B-1----:R-:W-:Y:S05]  /*0070*/  @P0 BRA `(.L_x_1) ;  /* 0x0000001400200947 */ /* 0x002fea0003800000 */
[----:B------:R-:W0:Y:S08]  /*0080*/  LDC R7, c[0x0][0x390] ;  /* 0x0000e400ff077b82 */ /* 0x000e300000000800 */
[----:B------:R-:W1:Y:S01]  /*0090*/  LDC R4, c[0x0][0x360] ;  /* 0x0000d800ff047b82 */ /* 0x000e620000000800 */
[----:B0-----:R-:W-:-:S13]  /*00a0*/  ISETP.GT.AND P0, PT, R7, RZ, PT ;  /* 0x000000ff0700720c */ /* 0x001fda0003f04270 */
[----:B-1----:R-:W-:Y:S05]  /*00b0*/  @P0 BRA `(.L_x_2) ;  /* 0x00000000003c0947 */ /* 0x002fea0003800000 */
[----:B------:R-:W0:Y:S01]  /*00c0*/  LDC.64 R10, c[0x0][0x3b0] ;  /* 0x0000ec00ff0a7b82 */ /* 0x000e220000000a00 */
[----:B------:R-:W-:Y:S01]  /*00d0*/  BSSY.RECONVERGENT B1, `(.L_x_3) ;  /* 0x000000c000017945 */ /* 0x000fe20003800200 */
[----:B------:R-:W-:Y:S02]  /*00e0*/  MOV R0, RZ ;  /* 0x000000ff00007202 */ /* 0x000fe40000000f00 */
[----:B------:R-:W-:-:S04]  /*00f0*/  MOV R5, R3 ;  /* 0x0000000300057202 */ /* 0x000fc80000000f00 */
[----:B------:R-:W1:Y:S03]  /*0100*/  LDC.64 R12, c[0x0][0x398] ;  /* 0x0000e600ff0c7b82 */ /* 0x000e660000000a00 */
.L_x_4:
[----:B0-----:R-:W-:-:S06]  /*0110*/  IMAD.WIDE R6, R5, 0x4, R10 ;  /* 0x0000000405067825 */ /* 0x001fcc00078e020a */
[----:B------:R-:W1:Y:S01]  /*0120*/  LDG.E.CONSTANT R7, desc[UR8][R6.64] ;  /* 0x0000000806077981 */ /* 0x000e62000c1e9900 */
[----:B------:R-:W-:-:S04]  /*0130*/  IADD3 R5, PT, PT, R4, R5, RZ ;  /* 0x0000000504057210 */ /* 0x000fc80007ffe0ff */
[----:B------:R-:W-:Y:S01]  /*0140*/  ISETP.GE.AND P0, PT, R5, UR6, PT ;  /* 0x0000000605007c0c */ /* 0x000fe2000bf06270 */
[----:B-1----:R-:W-:-:S06]  /*0150*/  IMAD.WIDE R8, R7, 0x4, R12 ;  /* 0x0000000407087825 */ /* 0x002fcc00078e020c */
[----:B------:R-:W2:Y:S02]  /*0160*/  LDG.E.CONSTANT R9, desc[UR8][R8.64] ;  /* 0x0000000808097981 */ /* 0x000ea4000c1e9900 */
[----:B--2---:R-:W-:-:S04]  /*0170*/  FFMA R0, RZ, R9, R0 ;  /* 0x00000009ff007223 */ /* 0x004fc80000000000 */
[----:B------:R-:W-:Y:S05]  /*0180*/  @!P0 BRA `(.L_x_4) ;  /* 0xfffffffc00e08947 */ /* 0x000fea000383ffff */
[----:B------:R-:W-:Y:S05]  /*0190*/  BSYNC.RECONVERGENT B1 ;  /* 0x0000000000017941 */ /* 0x000fea0003800200 */
.L_x_3:
[----:B------:R-:W-:Y:S05]  /*01a0*/  BRA `(.L_x_1) ;  /* 0x0000001000d47947 */ /* 0x000fea0003800000 */
.L_x_2:
[C---:B------:R-:W-:Y:S01]  /*01b0*/  LOP3.LUT R5, R7.reuse, 0x3, RZ, 0xc0, !PT ;  /* 0x0000000307057812 */ /* 0x040fe200078ec0ff */
[----:B------:R-:W-:Y:S01]  /*01c0*/  HFMA2 R0, -RZ, RZ, 0, 0 ;  /* 0x00000000ff007431 */ /* 0x000fe200000001ff */
[C---:B------:R-:W-:Y:S02]  /*01d0*/  LOP3.LUT R6, R7.reuse, 0x7ffffffc, RZ, 0xc0, !PT ;  /* 0x7ffffffc07067812 */ /* 0x040fe400078ec0ff */
[----:B------:R-:W-:Y:S02]  /*01e0*/  LOP3.LUT R7, R7, 0x1, RZ, 0xc0, !PT ;  /* 0x0000000107077812 */ /* 0x000fe400078ec0ff */
[----:B------:R-:W-:Y:S02]  /*01f0*/  MOV R9, R3 ;  /* 0x0000000300097202 */ /* 0x000fe40000000f00 */
[----:B------:R-:W-:-:S07]  /*0200*/  IADD3 R8, PT, PT, R5, -0x1, RZ ;  /* 0xffffffff05087810 */ /* 0x000fce0007ffe0ff */
.L_x_15:
[----:B0-----:R-:W0:Y:S01]  /*0210*/  LDC.64 R14, c[0x0][0x3b0] ;  /* 0x0000ec00ff0e7b82 */ /* 0x001e220000000a00 */
[----:B------:R-:W1:Y:S07]  /*0220*/  LDCU UR4, c[0x0][0x3b8] ;  /* 0x00007700ff0477ac */ /* 0x000e6e0008000800 */
[----:B------:R-:W2:Y:S01]  /*0230*/  LDC.64 R16, c[0x0][0x398] ;  /* 0x0000e600ff107b82 */ /* 0x000ea20000000a00 */
[----:B0-----:R-:W-:-:S05]  /*0240*/  IMAD.WIDE R14, R9, 0x4, R14 ;  /* 0x00000004090e7825 */ /* 0x001fca00078e020e */
[----:B------:R-:W2:Y:S01]  /*0250*/  LDG.E.CONSTANT R10, desc[UR8][R14.64] ;  /* 0x000000080e0a7981 */ /* 0x000ea2000c1e9900 */
[----:B------:R-:W-:Y:S01]  /*0260*/  IADD3 R9, PT, PT, R4, R9, RZ ;  /* 0x0000000904097210 */ /* 0x000fe20007ffe0ff */
[----:B--2---:R-:W-:-:S05]  /*0270*/  IMAD.WIDE R16, R10, 0x4, R16 ;  /* 0x000000040a107825 */ /* 0x004fca00078e0210 */
[----:B------:R0:W5:Y:S01]  /*0280*/  LDG.E.CONSTANT R11, desc[UR8][R16.64] ;  /* 0x00000008100b7981 */ /* 0x000162000c1e9900 */
[----:B-1----:R-:W-:Y:S02]  /*0290*/  ISETP.GE.AND P1, PT, R9, UR4, PT ;  /* 0x0000000409007c0c */ /* 0x002fe4000bf26270 */
[----:B------:R-:W-:Y:S02]  /*02a0*/  CS2R R12, SRZ ;  /* 0x00000000000c7805 */ /* 0x000fe4000001ff00 */
[----:B------:R-:W-:-:S09]  /*02b0*/  MOV R2, RZ ;  /* 0x000000ff00027202 */ /* 0x000fd20000000f00 */
.L_x_14:
[----:B------:R-:W1:Y:S02]  /*02c0*/  LDC.64 R14, c[0x0][0x3a0] ;  /* 0x0000e800ff0e7b82 */ /* 0x000e640000000a00 */
[----:B-1----:R-:W-:-:S06]  /*02d0*/  IMAD.WIDE.U32 R14, R12, 0x4, R14 ;  /* 0x000000040c0e7825 */ /* 0x002fcc00078e000e */
[----:B------:R-:W2:Y:S01]  /*02e0*/  LDG.E.CONSTANT R15, desc[UR8][R14.64] ;  /* 0x000000080e0f7981 */ /* 0x000ea2000c1e9900 */
[----:B------:R-:W-:Y:S01]  /*02f0*/  BSSY.RECONVERGENT B1, `(.L_x_5) ;  /* 0x0000119000017945 */ /* 0x000fe20003800200 */
[----:B--2---:R-:W-:-:S13]  /*0300*/  ISETP.NE.AND P0, PT, R15, R10, PT ;  /* 0x0000000a0f00720c */ /* 0x004fda0003f05270 */
[----:B-----5:R-:W-:Y:S05]  /*0310*/  @P0 BRA `(.L_x_6) ;  /* 0x0000001000580947 */ /* 0x020fea0003800000 */
[----:B------:R-:W1:Y:S01]  /*0320*/  LDC.64 R24, c[0x0][0x380] ;  /* 0x0000e000ff187b82 */ /* 0x000e620000000a00 */
[----:B0-----:R-:W-:Y:S01]  /*0330*/  IMAD R17, R12, 0x3, RZ ;  /* 0x000000030c117824 */ /* 0x001fe200078e02ff */
[----:B------:R-:W0:Y:S06]  /*0340*/  LDCU UR4, c[0x0][0x390] ;  /* 0x00007200ff0477ac */ /* 0x000e2c0008000800 */
[----:B------:R-:W2:Y:S01]  /*0350*/  LDC.64 R14, c[0x0][0x388] ;  /* 0x0000e200ff0e7b82 */ /* 0x000ea20000000a00 */
[----:B-1----:R-:W-:-:S05]  /*0360*/  IMAD.WIDE.U32 R24, R17, 0x4, R24 ;  /* 0x0000000411187825 */ /* 0x002fca00078e0018 */
[----:B------:R1:W5:Y:S01]  /*0370*/  LDG.E.CONSTANT R16, desc[UR8][R24.64] ;  /* 0x0000000818107981 */ /* 0x000362000c1e9900 */
[----:B--2---:R-:W-:-:S03]  /*0380*/  IMAD.WIDE.U32 R14, R17, 0x4, R14 ;  /* 0x00000004110e7825 */ /* 0x004fc600078e000e */
[----:B------:R1:W5:Y:S04]  /*0390*/  LDG.E.CONSTANT R18, desc[UR8][R24.64+0x8] ;  /* 0x0000080818127981 */ /* 0x000368000c1e9900 */
[----:B------:R1:W5:Y:S04]  /*03a0*/  LDG.E.CONSTANT R17, desc[UR8][R24.64+0x4] ;  /* 0x0000040818117981 */ /* 0x000368000c1e9900 */
[----:B------:R1:W5:Y:S04]  /*03b0*/  LDG.E.CONSTANT R19, desc[UR8][R14.64] ;  /* 0x000000080e137981 */ /* 0x000368000c1e9900 */
[----:B------:R1:W5:Y:S04]  /*03c0*/  LDG.E.CONSTANT R20, desc[UR8][R14.64+0x4] ;  /* 0x000004080e147981 */ /* 0x000368000c1e9900 */
[----:B------:R1:W5:Y:S01]  /*03d0*/  LDG.E.CONSTANT R21, desc[UR8][R14.64+0x8] ;  /* 0x000008080e157981 */ /* 0x000362000c1e9900 */
[----:B0-----:R-:W-:Y:S01]  /*03e0*/  UISETP.GE.U32.AND UP0, UPT, UR4, 0x4, UPT ;  /* 0x000000040400788c */ /* 0x001fe2000bf06070 */
[----:B------:R-:W-:-:S08]  /*03f0*/  HFMA2 R23, -RZ, RZ, 0, 0 ;  /* 0x00000000ff177431 */ /* 0x000fd000000001ff */
[----:B-1----:R-:W-:Y:S05]  /*0400*/  BRA.U !UP0, `(.L_x_7) ;  /* 0x00000005082c7547 */ /* 0x002fea000b800000 */
[----:B------:R-:W-:Y:S01]  /*0410*/  IADD3 R22, PT, PT, -R12, RZ, RZ ;  /* 0x000000ff0c167210 */ /* 0x000fe20007ffe1ff */
[----:B------:R-:W-:Y:S01]  /*0420*/  UMOV UR4, URZ ;  /* 0x000000ff00047c82 */ /* 0x000fe20008000000 */
[----:B------:R-:W-:-:S07]  /*0430*/  MOV R23, 0x6 ;  /* 0x0000000600177802 */ /* 0x000fce0000000f00 */
.L_x_8:
[----:B------:R-:W-:-:S13]  /*0440*/  ISETP.NE.AND P2, PT, R22, RZ, PT ;  /* 0x000000ff1600720c */ /* 0x000fda0003f45270 */
[----:B------:R-:W0:Y:S01]  /*0450*/  @P2 LDC.64 R14, c[0x0][0x380] ;  /* 0x0000e000ff0e2b82 */ /* 0x000e220000000a00 */
[----:B------:R-:W-:Y:S01]  /*0460*/  @P2 IADD3 R25, PT, PT, R23, -0x6, RZ ;  /* 0xfffffffa17192810 */ /* 0x000fe20007ffe0ff */
[----:B------:R-:W-:-:S06]  /*0470*/  UIADD3 UR5, UPT, UPT, UR4, 0x1, URZ ;  /* 0x0000000104057890 */ /* 0x000fcc000fffe0ff */
[----:B------:R-:W1:Y:S01]  /*0480*/  @P2 LDC R26, c[0x0][0x3e4] ;  /* 0x0000f900ff1a2b82 */ /* 0x000e620000000800 */
[----:B0-----:R-:W-:-:S05]  /*0490*/  @P2 IMAD.WIDE.U32 R24, R25, 0x4, R14 ;  /* 0x0000000419182825 */ /* 0x001fca00078e000e */
[----:B------:R-:W2:Y:S04]  /*04a0*/  @P2 LDG.E.CONSTANT R14, desc[UR8][R24.64+0x4] ;  /* 0x00000408180e2981 */ /* 0x000ea8000c1e9900 */
[----:B------:R-:W3:Y:S04]  /*04b0*/  @P2 LDG.E.CONSTANT R15, desc[UR8][R24.64] ;  /* 0x00000008180f2981 */ /* 0x000ee8000c1e9900 */
[----:B------:R0:W4:Y:S01]  /*04c0*/  @P2 LDG.E.CONSTANT R27, desc[UR8][R24.64+0x8] ;  /* 0x00000808181b2981 */ /* 0x000122000c1e9900 */
[----:B------:R-:W-:-:S13]  /*04d0*/  ISETP.NE.AND P3, PT, R12, UR5, PT ;  /* 0x000000050c007c0c */ /* 0x000fda000bf65270 */
[----:B0-----:R-:W-:Y:S01]  /*04e0*/  @P3 IADD3 R25, PT, PT, R23, -0x3, RZ ;  /* 0xfffffffd17193810 */ /* 0x001fe20007ffe0ff */
[----:B--2--5:R-:W-:Y:S01]  /*04f0*/  @P2 FADD R14, R17, -R14 ;  /* 0x8000000e110e2221 */ /* 0x024fe20000000000 */
[----:B---3--:R-:W-:-:S03]  /*0500*/  @P2 FADD R15, R16, -R15 ;  /* 0x8000000f100f2221 */ /* 0x008fc60000000000 */
[----:B------:R-:W-:Y:S01]  /*0510*/  @P2 FMUL R14, R14, R14 ;  /* 0x0000000e0e0e2220 */ /* 0x000fe20000400000 */
[----:B----4-:R-:W-:-:S03]  /*0520*/  @P2 FADD R27, R18, -R27 ;  /* 0x8000001b121b2221 */ /* 0x010fc60000000000 */
[----:B------:R-:W-:Y:S02]  /*0530*/  @P2 FFMA R28, R15, R15, R14 ;  /* 0x0000000f0f1c2223 */ /* 0x000fe4000000000e */
[----:B------:R-:W0:Y:S02]  /*0540*/  @P3 LDC.64 R14, c[0x0][0x380] ;  /* 0x0000e000ff0e3b82 */ /* 0x000e240000000a00 */
[----:B------:R-:W-:-:S05]  /*0550*/  @P2 FFMA R27, R27, R27, R28 ;  /* 0x0000001b1b1b2223 */ /* 0x000fca000000001c */
[----:B-1----:R-:W-:Y:S01]  /*0560*/  FSETP.GEU.OR P6, PT, R27, R26, !P2 ;  /* 0x0000001a1b00720b */ /* 0x002fe200057ce400 */
[----:B------:R-:W-:Y:S01]  /*0570*/  UIADD3 UR5, UPT, UPT, UR4, 0x2, URZ ;  /* 0x0000000204057890 */ /* 0x000fe2000fffe0ff */
[----:B------:R-:W1:Y:S01]  /*0580*/  @P3 LDC R26, c[0x0][0x3e4] ;  /* 0x0000f900ff1a3b82 */ /* 0x000e620000000800 */
[----:B0-----:R-:W-:-:S05]  /*0590*/  @P3 IMAD.WIDE.U32 R24, R25, 0x4, R14 ;  /* 0x0000000419183825 */ /* 0x001fca00078e000e */
[----:B------:R-:W2:Y:S04]  /*05a0*/  @P3 LDG.E.CONSTANT R14, desc[UR8][R24.64+0x4] ;  /* 0x00000408180e3981 */ /* 0x000ea8000c1e9900 */
[----:B------:R-:W3:Y:S04]  /*05b0*/  @P3 LDG.E.CONSTANT R15, desc[UR8][R24.64] ;  /* 0x00000008180f3981 */ /* 0x000ee8000c1e9900 */
[----:B------:R-:W4:Y:S01]  /*05c0*/  @P3 LDG.E.CONSTANT R27, desc[UR8][R24.64+0x8] ;  /* 0x00000808181b3981 */ /* 0x000f22000c1e9900 */
[----:B------:R-:W-:Y:S01]  /*05d0*/  ISETP.NE.AND P4, PT, R12, UR5, PT ;  /* 0x000000050c007c0c */ /* 0x000fe2000bf85270 */
[----:B--2---:R-:W-:Y:S01]  /*05e0*/  @P3 FADD R14, R17, -R14 ;  /* 0x8000000e110e3221 */ /* 0x004fe20000000000 */
[----:B---3--:R-:W-:-:S03]  /*05f0*/  @P3 FADD R15, R16, -R15 ;  /* 0x8000000f100f3221 */ /* 0x008fc60000000000 */
[----:B------:R-:W-:Y:S01]  /*0600*/  @P3 FMUL R14, R14, R14 ;  /* 0x0000000e0e0e3220 */ /* 0x000fe20000400000 */
[----:B----4-:R-:W-:-:S03]  /*0610*/  @P3 FADD R27, R18, -R27 ;  /* 0x8000001b121b3221 */ /* 0x010fc60000000000 */
[----:B------:R-:W-:-:S04]  /*0620*/  @P3 FFMA R28, R15, R15, R14 ;  /* 0x0000000f0f1c3223 */ /* 0x000fc8000000000e */
[----:B------:R-:W0:Y:S01]  /*0630*/  @P4 LDC.64 R14, c[0x0][0x380] ;  /* 0x0000e000ff0e4b82 */ /* 0x000e220000000a00 */
[----:B------:R-:W-:-:S05]  /*0640*/  @P3 FFMA R27, R27, R27, R28 ;  /* 0x0000001b1b1b3223 */ /* 0x000fca000000001c */
[----:B-1----:R-:W-:Y:S01]  /*0650*/  FSETP.GEU.OR P5, PT, R27, R26, !P3 ;  /* 0x0000001a1b00720b */ /* 0x002fe20005fae400 */
[----:B------:R-:W-:Y:S01]  /*0660*/  UIADD3 UR5, UPT, UPT, UR4, 0x3, URZ ;  /* 0x0000000304057890 */ /* 0x000fe2000fffe0ff */
[----:B------:R-:W1:Y:S01]  /*0670*/  @P4 LDC R26, c[0x0][0x3e4] ;  /* 0x0000f900ff1a4b82 */ /* 0x000e620000000800 */
[----:B0-----:R-:W-:-:S05]  /*0680*/  @P4 IMAD.WIDE.U32 R24, R23, 0x4, R14 ;  /* 0x0000000417184825 */ /* 0x001fca00078e000e */
[----:B------:R-:W2:Y:S04]  /*0690*/  @P4 LDG.E.CONSTANT R14, desc[UR8][R24.64+0x4] ;  /* 0x00000408180e4981 */ /* 0x000ea8000c1e9900 */
[----:B------:R-:W3:Y:S04]  /*06a0*/  @P4 LDG.E.CONSTANT R15, desc[UR8][R24.64] ;  /* 0x00000008180f4981 */ /* 0x000ee8000c1e9900 */
[----:B------:R0:W4:Y:S01]  /*06b0*/  @P4 LDG.E.CONSTANT R27, desc[UR8][R24.64+0x8] ;  /* 0x00000808181b4981 */ /* 0x000122000c1e9900 */
[----:B------:R-:W-:Y:S01]  /*06c0*/  ISETP.NE.AND P0, PT, R12, UR5, PT ;  /* 0x000000050c007c0c */ /* 0x000fe2000bf05270 */
[----:B------:R-:W-:-:S12]  /*06d0*/  @!P6 FADD R2, R2, 1 ;  /* 0x3f8000000202e421 */ /* 0x000fd80000000000 */
[----:B0-----:R-:W-:Y:S01]  /*06e0*/  @P0 IADD3 R25, PT, PT, R23, 0x3, RZ ;  /* 0x0000000317190810 */ /* 0x001fe20007ffe0ff */
[----:B------:R-:W0:Y:S01]  /*06f0*/  @P0 LDC R24, c[0x0][0x3e4] ;  /* 0x0000f900ff180b82 */ /* 0x000e220000000800 */
[----:B--2---:R-:W-:Y:S01]  /*0700*/  @P4 FADD R14, R17, -R14 ;  /* 0x8000000e110e4221 */ /* 0x004fe20000000000 */
[----:B---3--:R-:W-:-:S03]  /*0710*/  @P4 FADD R15, R16, -R15 ;  /* 0x8000000f100f4221 */ /* 0x008fc60000000000 */
[----:B------:R-:W-:Y:S01]  /*0720*/  @P4 FMUL R14, R14, R14 ;  /* 0x0000000e0e0e4220 */ /* 0x000fe20000400000 */
[----:B----4-:R-:W-:-:S03]  /*0730*/  @P4 FADD R27, R18, -R27 ;  /* 0x8000001b121b4221 */ /* 0x010fc60000000000 */
[----:B------:R-:W-:Y:S02]  /*0740*/  @P4 FFMA R28, R15, R15, R14 ;  /* 0x0000000f0f1c4223 */ /* 0x000fe4000000000e */
[----:B------:R-:W2:Y:S02]  /*0750*/  @P0 LDC.64 R14, c[0x0][0x380] ;  /* 0x0000e000ff0e0b82 */ /* 0x000ea40000000a00 */
[----:B------:R-:W-:-:S05]  /*0760*/  @P4 FFMA R27, R27, R27, R28 ;  /* 0x0000001b1b1b4223 */ /* 0x000fca000000001c */
[----:B-1----:R-:W-:Y:S01]  /*0770*/  FSETP.GEU.OR P6, PT, R27, R26, !P4 ;  /* 0x0000001a1b00720b */ /* 0x002fe200067ce400 */
[----:B--2---:R-:W-:-:S05]  /*0780*/  @P0 IMAD.WIDE.U32 R14, R25, 0x4, R14 ;  /* 0x00000004190e0825 */ /* 0x004fca00078e000e */
[----:B------:R-:W2:Y:S04]  /*0790*/  @P0 LDG.E.CONSTANT R26, desc[UR8][R14.64+0x4] ;  /* 0x000004080e1a0981 */ /* 0x000ea8000c1e9900 */
[----:B------:R-:W3:Y:S04]  /*07a0*/  @P0 LDG.E.CONSTANT R25, desc[UR8][R14.64] ;  /* 0x000000080e190981 */ /* 0x000ee8000c1e9900 */
[----:B------:R-:W4:Y:S01]  /*07b0*/  @P0 LDG.E.CONSTANT R27, desc[UR8][R14.64+0x8] ;  /* 0x000008080e1b0981 */ /* 0x000f22000c1e9900 */
[----:B------:R-:W-:Y:S01]  /*07c0*/  UIADD3 UR4, UPT, UPT, UR4, 0x4, URZ ;  /* 0x0000000404047890 */ /* 0x000fe2000fffe0ff */
[----:B------:R-:W-:Y:S01]  /*07d0*/  @!P5 FADD R2, R2, 1 ;  /* 0x3f8000000202d421 */ /* 0x000fe20000000000 */
[----:B------:R-:W-:Y:S01]  /*07e0*/  VIADD R22, R22, 0x4 ;  /* 0x0000000416167836 */ /* 0x000fe20000000000 */
[----:B------:R-:W-:-:S02]  /*07f0*/  IADD3 R23, PT, PT, R23, 0xc, RZ ;  /* 0x0000000c17177810 */ /* 0x000fc40007ffe0ff */
[----:B------:R-:W-:Y:S01]  /*0800*/  @!P6 FADD R2, R2, 1 ;  /* 0x3f8000000202e421 */ /* 0x000fe20000000000 */
[----:B------:R-:W-:Y:S01]  /*0810*/  ISETP.NE.AND P2, PT, R6, UR4, PT ;  /* 0x0000000406007c0c */ /* 0x000fe2000bf45270 */
[----:B--2---:R-:W-:Y:S01]  /*0820*/  @P0 FADD R26, R17, -R26 ;  /* 0x8000001a111a0221 */ /* 0x004fe20000000000 */
[----:B---3--:R-:W-:-:S03]  /*0830*/  @P0 FADD R25, R16, -R25 ;  /* 0x8000001910190221 */ /* 0x008fc60000000000 */
[----:B------:R-:W-:Y:S01]  /*0840*/  @P0 FMUL R26, R26, R26 ;  /* 0x0000001a1a1a0220 */ /* 0x000fe20000400000 */
[----:B----4-:R-:W-:-:S03]  /*0850*/  @P0 FADD R27, R18, -R27 ;  /* 0x8000001b121b0221 */ /* 0x010fc60000000000 */
[----:B------:R-:W-:-:S04]  /*0860*/  @P0 FFMA R26, R25, R25, R26 ;  /* 0x00000019191a0223 */ /* 0x000fc8000000001a */
[----:B------:R-:W-:-:S05]  /*0870*/  @P0 FFMA R27, R27, R27, R26 ;  /* 0x0000001b1b1b0223 */ /* 0x000fca000000001a */
[----:B0-----:R-:W-:-:S13]  /*0880*/  FSETP.GEU.OR P3, PT, R27, R24, !P0 ;  /* 0x000000181b00720b */ /* 0x001fda000476e400 */
[----:B------:R-:W-:Y:S01]  /*0890*/  @!P3 FADD R2, R2, 1 ;  /* 0x3f8000000202b421 */ /* 0x000fe20000000000 */
[----:B------:R-:W-:Y:S06]  /*08a0*/  @P2 BRA `(.L_x_8) ;  /* 0xfffffff800e42947 */ /* 0x000fec000383ffff */
[----:B------:R-:W-:-:S07]  /*08b0*/  MOV R23, R6 ;  /* 0x0000000600177202 */ /* 0x000fce0000000f00 */
.L_x_7:
[----:B------:R-:W-:-:S13]  /*08c0*/  ISETP.NE.AND P2, PT, R5, RZ, PT ;  /* 0x000000ff0500720c */ /* 0x000fda0003f45270 */
[----:B------:R-:W-:Y:S05]  /*08d0*/  @!P2 BRA `(.L_x_9) ;  /* 0x0000000000d8a947 */ /* 0x000fea0003800000 */
[----:B------:R-:W-:-:S13]  /*08e0*/  ISETP.NE.AND P0, PT, R8, RZ, PT ;  /* 0x000000ff0800720c */ /* 0x000fda0003f05270 */
[----:B------:R-:W-:Y:S05]  /*08f0*/  @!P0 BRA `(.L_x_10) ;  /* 0x0000000000888947 */ /* 0x000fea0003800000 */
[----:B------:R-:W-:-:S13]  /*0900*/  ISETP.NE.AND P0, PT, R12, R23, PT ;  /* 0x000000170c00720c */ /* 0x000fda0003f05270 */
[----:B------:R-:W0:Y:S01]  /*0910*/  @P0 LDC.64 R14, c[0x0][0x380] ;  /* 0x0000e000ff0e0b82 */ /* 0x000e220000000a00 */
[----:B------:R-:W-:-:S04]  /*0920*/  @P0 IMAD R25, R23, 0x3, RZ ;  /* 0x0000000317190824 */ /* 0x000fc800078e02ff */
[----:B0-----:R-:W-:-:S05]  /*0930*/  @P0 IMAD.WIDE.U32 R24, R25, 0x4, R14 ;  /* 0x0000000419180825 */ /* 0x001fca00078e000e */
[----:B------:R-:W2:Y:S04]  /*0940*/  @P0 LDG.E.CONSTANT R22, desc[UR8][R24.64+0x4] ;  /* 0x0000040818160981 */ /* 0x000ea8000c1e9900 */
[----:B------:R-:W3:Y:S01]  /*0950*/  @P0 LDG.E.CONSTANT R29, desc[UR8][R24.64] ;  /* 0x00000008181d0981 */ /* 0x000ee2000c1e9900 */
[----:B------:R-:W-:-:S03]  /*0960*/  IADD3 R26, PT, PT, R23, 0x1, RZ ;  /* 0x00000001171a7810 */ /* 0x000fc60007ffe0ff */
[----:B------:R0:W4:Y:S01]  /*0970*/  @P0 LDG.E.CONSTANT R27, desc[UR8][R24.64+0x8] ;  /* 0x00000808181b0981 */ /* 0x000122000c1e9900 */
[----:B------:R-:W-:Y:S01]  /*0980*/  ISETP.NE.AND P3, PT, R12, R26, PT ;  /* 0x0000001a0c00720c */ /* 0x000fe20003f65270 */
[----:B0-----:R-:W0:-:S12]  /*0990*/  @P0 LDC R25, c[0x0][0x3e4] ;  /* 0x0000f900ff190b82 */ /* 0x001e180000000800 */
[----:B------:R-:W1:Y:S01]  /*09a0*/  @P3 LDC.64 R14, c[0x0][0x380] ;  /* 0x0000e000ff0e3b82 */ /* 0x000e620000000a00 */
[----:B------:R-:W-:-:S07]  /*09b0*/  @P3 IMAD R26, R26, 0x3, RZ ;  /* 0x000000031a1a3824 */ /* 0x000fce00078e02ff */
[----:B------:R-:W0:Y:S01]  /*09c0*/  @P3 LDC R24, c[0x0][0x3e4] ;  /* 0x0000f900ff183b82 */ /* 0x000e220000000800 */
[----:B-1----:R-:W-:-:S05]  /*09d0*/  @P3 IMAD.WIDE.U32 R14, R26, 0x4, R14 ;  /* 0x000000041a0e3825 */ /* 0x002fca00078e000e */
[----:B------:R-:W4:Y:S01]  /*09e0*/  @P3 LDG.E.CONSTANT R26, desc[UR8][R14.64+0x8] ;  /* 0x000008080e1a3981 */ /* 0x000f22000c1e9900 */
[----:B--2--5:R-:W-:-:S04]  /*09f0*/  @P0 FADD R22, R17, -R22 ;  /* 0x8000001611160221 */ /* 0x024fc80000000000 */
[----:B------:R-:W-:Y:S01]  /*0a00*/  @P0 FMUL R22, R22, R22 ;  /* 0x0000001616160220 */ /* 0x000fe20000400000 */
[----:B---3--:R-:W-:-:S04]  /*0a10*/  @P0 FADD R29, R16, -R29 ;  /* 0x8000001d101d0221 */ /* 0x008fc80000000000 */
[----:B------:R-:W-:Y:S02]  /*0a20*/  @P0 FFMA R28, R29, R29, R22 ;  /* 0x0000001d1d1c0223 */ /* 0x000fe40000000016 */
[----:B------:R-:W2:Y:S04]  /*0a30*/  @P3 LDG.E.CONSTANT R22, desc[UR8][R14.64+0x4] ;  /* 0x000004080e163981 */ /* 0x000ea8000c1e9900 */
[----:B------:R-:W3:Y:S01]  /*0a40*/  @P3 LDG.E.CONSTANT R29, desc[UR8][R14.64] ;  /* 0x000000080e1d3981 */ /* 0x000ee2000c1e9900 */
[----:B----4-:R-:W-:-:S04]  /*0a50*/  @P0 FADD R27, R18, -R27 ;  /* 0x8000001b121b0221 */ /* 0x010fc80000000000 */
[----:B------:R-:W-:-:S05]  /*0a60*/  @P0 FFMA R28, R27, R27, R28 ;  /* 0x0000001b1b1c0223 */ /* 0x000fca000000001c */
[----:B0-----:R-:W-:Y:S02]  /*0a70*/  FSETP.GEU.OR P4, PT, R28, R25, !P0 ;  /* 0x000000191c00720b */ /* 0x001fe4000478e400 */
[----:B------:R-:W-:Y:S01]  /*0a80*/  IADD3 R23, PT, PT, R23, 0x2, RZ ;  /* 0x0000000217177810 */ /* 0x000fe20007ffe0ff */
[----:B------:R-:W-:-:S10]  /*0a90*/  @P3 FADD R25, R18, -R26 ;  /* 0x8000001a12193221 */ /* 0x000fd40000000000 */
[----:B------:R-:W-:Y:S01]  /*0aa0*/  @!P4 FADD R2, R2, 1 ;  /* 0x3f8000000202c421 */ /* 0x000fe20000000000 */
[----:B--2---:R-:W-:Y:S01]  /*0ab0*/  @P3 FADD R22, R17, -R22 ;  /* 0x8000001611163221 */ /* 0x004fe20000000000 */
[----:B---3--:R-:W-:-:S03]  /*0ac0*/  @P3 FADD R29, R16, -R29 ;  /* 0x8000001d101d3221 */ /* 0x008fc60000000000 */
[----:B------:R-:W-:-:S04]  /*0ad0*/  @P3 FMUL R22, R22, R22 ;  /* 0x0000001616163220 */ /* 0x000fc80000400000 */
[----:B------:R-:W-:-:S04]  /*0ae0*/  @P3 FFMA R22, R29, R29, R22 ;  /* 0x0000001d1d163223 */ /* 0x000fc80000000016 */
[----:B------:R-:W-:-:S05]  /*0af0*/  @P3 FFMA R25, R25, R25, R22 ;  /* 0x0000001919193223 */ /* 0x000fca0000000016 */
[----:B------:R-:W-:-:S13]  /*0b00*/  FSETP.GEU.OR P5, PT, R25, R24, !P3 ;  /* 0x000000181900720b */ /* 0x000fda0005fae400 */
[----:B------:R-:W-:-:S07]  /*0b10*/  @!P5 FADD R2, R2, 1 ;  /* 0x3f8000000202d421 */ /* 0x000fce0000000000 */
.L_x_10:
[----:B------:R-:W-:-:S04]  /*0b20*/  ISETP.NE.AND P0, PT, R12, R23, PT ;  /* 0x000000170c00720c */ /* 0x000fc80003f05270 */
[----:B------:R-:W-:-:S13]  /*0b30*/  ISETP.EQ.OR P0, PT, R7, RZ, !P0 ;  /* 0x000000ff0700720c */ /* 0x000fda0004702670 */
[----:B------:R-:W-:Y:S05]  /*0b40*/  @P0 BRA `(.L_x_9) ;  /* 0x00000000003c0947 */ /* 0x000fea0003800000 */
[----:B------:R-:W0:Y:S01]  /*0b50*/  LDC.64 R14, c[0x0][0x380] ;  /* 0x0000e000ff0e7b82 */ /* 0x000e220000000a00 */
[----:B------:R-:W-:Y:S01]  /*0b60*/  IMAD R23, R23, 0x3, RZ ;  /* 0x0000000317177824 */ /* 0x000fe200078e02ff */
[----:B------:R-:W1:Y:S03]  /*0b70*/  LDCU UR4, c[0x0][0x3e4] ;  /* 0x00007c80ff0477ac */ /* 0x000e660008000800 */
[----:B0-----:R-:W-:-:S05]  /*0b80*/  IMAD.WIDE.U32 R14, R23, 0x4, R14 ;  /* 0x00000004170e7825 */ /* 0x001fca00078e000e */
[----:B------:R-:W2:Y:S04]  /*0b90*/  LDG.E.CONSTANT R22, desc[UR8][R14.64+0x4] ;  /* 0x000004080e167981 */ /* 0x000ea8000c1e9900 */
[----:B------:R-:W3:Y:S04]  /*0ba0*/  LDG.E.CONSTANT R23, desc[UR8][R14.64] ;  /* 0x000000080e177981 */ /* 0x000ee8000c1e9900 */
[----:B------:R-:W4:Y:S01]  /*0bb0*/  LDG.E.CONSTANT R25, desc[UR8][R14.64+0x8] ;  /* 0x000008080e197981 */ /* 0x000f22000c1e9900 */
[----:B--2--5:R-:W-:Y:S01]  /*0bc0*/  FADD R22, R17, -R22 ;  /* 0x8000001611167221 */ /* 0x024fe20000000000 */
[----:B---3--:R-:W-:-:S03]  /*0bd0*/  FADD R23, R16, -R23 ;  /* 0x8000001710177221 */ /* 0x008fc60000000000 */
[----:B------:R-:W-:Y:S01]  /*0be0*/  FMUL R22, R22, R22 ;  /* 0x0000001616167220 */ /* 0x000fe20000400000 */
[----:B----4-:R-:W-:-:S03]  /*0bf0*/  FADD R25, R18, -R25 ;  /* 0x8000001912197221 */ /* 0x010fc60000000000 */
[----:B------:R-:W-:-:S04]  /*0c00*/  FFMA R22, R23, R23, R22 ;  /* 0x0000001717167223 */ /* 0x000fc80000000016 */
[----:B------:R-:W-:-:S05]  /*0c10*/  FFMA R22, R25, R25, R22 ;  /* 0x0000001919167223 */ /* 0x000fca0000000016 */
[----:B-1----:R-:W-:-:S13]  /*0c20*/  FSETP.GEU.AND P0, PT, R22, UR4, PT ;  /* 0x0000000416007c0b */ /* 0x002fda000bf0e000 */
[----:B------:R-:W-:-:S07]  /*0c30*/  @!P0 FADD R2, R2, 1 ;  /* 0x3f80000002028421 */ /* 0x000fce0000000000 */
.L_x_9:
[----:B------:R-:W-:Y:S01]  /*0c40*/  HFMA2 R23, -RZ, RZ, 0, 0 ;  /* 0x00000000ff177431 */ /* 0x000fe200000001ff */
[----:B------:R-:W-:Y:S06]  /*0c50*/  BRA.U !UP0, `(.L_x_11) ;  /* 0x00000005082c7547 */ /* 0x000fec000b800000 */
[----:B------:R-:W-:-:S07]  /*0c60*/  MOV R25, RZ ;  /* 0x000000ff00197202 */ /* 0x000fce0000000f00 */
.L_x_12:
[----:B------:R-:W-:-:S13]  /*0c70*/  ISETP.NE.AND P6, PT, R12, R25, PT ;  /* 0x000000190c00720c */ /* 0x000fda0003fc5270 */
[----:B------:R-:W0:Y:S01]  /*0c80*/  @P6 LDC.64 R14, c[0x0][0x388] ;  /* 0x0000e200ff0e6b82 */ /* 0x000e220000000a00 */
[C---:B-----5:R-:W-:Y:S01]  /*0c90*/  @P6 IMAD R17, R25.reuse, 0x3, RZ ;  /* 0x0000000319116824 */ /* 0x060fe200078e02ff */
[----:B------:R-:W-:-:S04]  /*0ca0*/  IADD3 R23, PT, PT, R25, 0x1, RZ ;  /* 0x0000000119177810 */ /* 0x000fc80007ffe0ff */
[----:B------:R-:W-:-:S13]  /*0cb0*/  ISETP.NE.AND P4, PT, R12, R23, PT ;  /* 0x000000170c00720c */ /* 0x000fda0003f85270 */
[----:B------:R-:W1:Y:S01]  /*0cc0*/  @P4 LDC.64 R22, c[0x0][0x388] ;  /* 0x0000e200ff164b82 */ /* 0x000e620000000a00 */
[----:B0-----:R-:W-:-:S05]  /*0cd0*/  @P6 IMAD.WIDE.U32 R14, R17, 0x4, R14 ;  /* 0x00000004110e6825 */ /* 0x001fca00078e000e */
[----:B------:R-:W2:Y:S04]  /*0ce0*/  @P6 LDG.E.CONSTANT R17, desc[UR8][R14.64+0x4] ;  /* 0x000004080e116981 */ /* 0x000ea8000c1e9900 */
[----:B------:R-:W3:Y:S04]  /*0cf0*/  @P6 LDG.E.CONSTANT R16, desc[UR8][R14.64] ;  /* 0x000000080e106981 */ /* 0x000ee8000c1e9900 */
[----:B------:R0:W4:Y:S01]  /*0d00*/  @P6 LDG.E.CONSTANT R26, desc[UR8][R14.64+0x8] ;  /* 0x000008080e1a6981 */ /* 0x000122000c1e9900 */
[----:B------:R-:W-:-:S05]  /*0d10*/  @P4 MOV R18, 0x3 ;  /* 0x0000000300124802 */ /* 0x000fca0000000f00 */
[----:B------:R-:W-:-:S04]  /*0d20*/  @P4 IMAD R27, R25, R18, 0x3 ;  /* 0x00000003191b4424 */ /* 0x000fc800078e0212 */
[----:B-1----:R-:W-:-:S05]  /*0d30*/  @P4 IMAD.WIDE.U32 R22, R27, 0x4, R22 ;  /* 0x000000041b164825 */ /* 0x002fca00078e0016 */
[----:B------:R-:W4:Y:S04]  /*0d40*/  @P4 LDG.E.CONSTANT R27, desc[UR8][R22.64+0x4] ;  /* 0x00000408161b4981 */ /* 0x000f28000c1e9900 */
[----:B------:R-:W4:Y:S01]  /*0d50*/  @P4 LDG.E.CONSTANT R18, desc[UR8][R22.64] ;  /* 0x0000000816124981 */ /* 0x000f22000c1e9900 */
[----:B------:R-:W-:-:S04]  /*0d60*/  IADD3 R29, PT, PT, R25, 0x2, RZ ;  /* 0x00000002191d7810 */ /* 0x000fc80007ffe0ff */
[----:B------:R-:W-:Y:S02]  /*0d70*/  ISETP.NE.AND P3, PT, R12, R29, PT ;  /* 0x0000001d0c00720c */ /* 0x000fe40003f65270 */
[----:B------:R-:W-:-:S04]  /*0d80*/  IADD3 R29, PT, PT, R25, 0x3, RZ ;  /* 0x00000003191d7810 */ /* 0x000fc80007ffe0ff */
[----:B------:R-:W-:-:S13]  /*0d90*/  ISETP.NE.AND P0, PT, R12, R29, PT ;  /* 0x0000001d0c00720c */ /* 0x000fda0003f05270 */
[----:B------:R-:W-:Y:S01]  /*0da0*/  @P0 MOV R28, 0x3 ;  /* 0x00000003001c0802 */ /* 0x000fe20000000f00 */
[----:B--2---:R-:W-:Y:S01]  /*0db0*/  @P6 FADD R17, R20, -R17 ;  /* 0x8000001114116221 */ /* 0x004fe20000000000 */
[----:B---3--:R-:W-:-:S03]  /*0dc0*/  @P6 FADD R24, R19, -R16 ;  /* 0x8000001013186221 */ /* 0x008fc60000000000 */
[----:B0-----:R-:W-:Y:S02]  /*0dd0*/  @P6 FMUL R15, R17, R17 ;  /* 0x00000011110f6220 */ /* 0x001fe40000400000 */
[----:B------:R-:W0:Y:S01]  /*0de0*/  @P3 LDC.64 R16, c[0x0][0x388] ;  /* 0x0000e200ff103b82 */ /* 0x000e220000000a00 */
[----:B----4-:R-:W-:Y:S01]  /*0df0*/  @P6 FADD R14, R21, -R26 ;  /* 0x8000001a150e6221 */ /* 0x010fe20000000000 */
[----:B------:R-:W-:Y:S02]  /*0e00*/  @P6 FFMA R15, R24, R24, R15 ;  /* 0x00000018180f6223 */ /* 0x000fe4000000000f */
[----:B------:R-:W2:Y:S02]  /*0e10*/  @P4 LDG.E.CONSTANT R24, desc[UR8][R22.64+0x8] ;  /* 0x0000080816184981 */ /* 0x000ea4000c1e9900 */
[----:B------:R-:W-:Y:S01]  /*0e20*/  @P6 FFMA R29, R14, R14, R15 ;  /* 0x0000000e0e1d6223 */ /* 0x000fe2000000000f */
[----:B------:R-:W-:Y:S01]  /*0e30*/  @P3 MOV R14, 0x3 ;  /* 0x00000003000e3802 */ /* 0x000fe20000000f00 */
[----:B------:R-:W1:Y:S04]  /*0e40*/  @P6 LDC R26, c[0x0][0x3e4] ;  /* 0x0000f900ff1a6b82 */ /* 0x000e680000000800 */
[----:B------:R-:W-:-:S04]  /*0e50*/  @P3 IMAD R15, R25, R14, 0x6 ;  /* 0x00000006190f3424 */ /* 0x000fc800078e020e */
[----:B0-----:R-:W-:Y:S02]  /*0e60*/  @P3 IMAD.WIDE.U32 R16, R15, 0x4, R16 ;  /* 0x000000040f103825 */ /* 0x001fe400078e0010 */
[----:B------:R-:W0:Y:S02]  /*0e70*/  @P0 LDC.64 R14, c[0x0][0x388] ;  /* 0x0000e200ff0e0b82 */ /* 0x000e240000000a00 */
[----:B------:R-:W-:Y:S01]  /*0e80*/  @P4 FADD R27, R20, -R27 ;  /* 0x8000001b141b4221 */ /* 0x000fe20000000000 */
[----:B------:R-:W-:Y:S01]  /*0e90*/  @P4 FADD R18, R19, -R18 ;  /* 0x8000001213124221 */ /* 0x000fe20000000000 */
[----:B------:R-:W3:Y:S01]  /*0ea0*/  @P3 LDG.E.CONSTANT R23, desc[UR8][R16.64+0x4] ;  /* 0x0000040810173981 */ /* 0x000ee2000c1e9900 */
[----:B-1----:R-:W-:Y:S01]  /*0eb0*/  FSETP.GEU.OR P5, PT, R29, R26, !P6 ;  /* 0x0000001a1d00720b */ /* 0x002fe200077ae400 */
[----:B------:R-:W-:Y:S02]  /*0ec0*/  @P0 IMAD R29, R25, R28, 0x9 ;  /* 0x00000009191d0424 */ /* 0x000fe400078e021c */
[----:B------:R-:W-:Y:S01]  /*0ed0*/  @P4 FMUL R27, R27, R27 ;  /* 0x0000001b1b1b4220 */ /* 0x000fe20000400000 */
[----:B------:R-:W4:Y:S04]  /*0ee0*/  @P3 LDG.E.CONSTANT R22, desc[UR8][R16.64] ;  /* 0x0000000810163981 */ /* 0x000f28000c1e9900 */
[----:B------:R1:W4:Y:S02]  /*0ef0*/  @P3 LDG.E.CONSTANT R26, desc[UR8][R16.64+0x8] ;  /* 0x00000808101a3981 */ /* 0x000324000c1e9900 */
[----:B-1----:R-:W1:Y:S01]  /*0f00*/  @P4 LDC R16, c[0x0][0x3e4] ;  /* 0x0000f900ff104b82 */ /* 0x002e620000000800 */
[----:B0-----:R-:W-:-:S04]  /*0f10*/  @P0 IMAD.WIDE.U32 R14, R29, 0x4, R14 ;  /* 0x000000041d0e0825 */ /* 0x001fc800078e000e */
[----:B------:R-:W-:Y:S02]  /*0f20*/  @P4 FFMA R29, R18, R18, R27 ;  /* 0x00000012121d4223 */ /* 0x000fe4000000001b */
[----:B------:R-:W4:Y:S01]  /*0f30*/  @P0 LDG.E.CONSTANT R27, desc[UR8][R14.64+0x4] ;  /* 0x000004080e1b0981 */ /* 0x000f22000c1e9900 */
[----:B------:R-:W-:Y:S01]  /*0f40*/  @!P5 FADD R13, R13, 1 ;  /* 0x3f8000000d0dd421 */ /* 0x000fe20000000000 */
[----:B------:R-:W0:Y:S02]  /*0f50*/  @P0 LDC R17, c[0x0][0x3e4] ;  /* 0x0000f900ff110b82 */ /* 0x000e240000000800 */
[----:B------:R-:W4:Y:S04]  /*0f60*/  @P0 LDG.E.CONSTANT R18, desc[UR8][R14.64] ;  /* 0x000000080e120981 */ /* 0x000f28000c1e9900 */
[----:B------:R-:W4:Y:S01]  /*0f70*/  @P0 LDG.E.CONSTANT R28, desc[UR8][R14.64+0x8] ;  /* 0x000008080e1c0981 */ /* 0x000f22000c1e9900 */
[----:B------:R-:W-:Y:S01]  /*0f80*/  IADD3 R25, PT, PT, R25, 0x4, RZ ;  /* 0x0000000419197810 */ /* 0x000fe20007ffe0ff */
[----:B--2---:R-:W-:-:S04]  /*0f90*/  @P4 FADD R24, R21, -R24 ;  /* 0x8000001815184221 */ /* 0x004fc80000000000 */
[----:B------:R-:W-:-:S05]  /*0fa0*/  @P4 FFMA R29, R24, R24, R29 ;  /* 0x00000018181d4223 */ /* 0x000fca000000001d */
[----:B-1----:R-:W-:Y:S02]  /*0fb0*/  FSETP.GEU.OR P5, PT, R29, R16, !P4 ;  /* 0x000000101d00720b */ /* 0x002fe400067ae400 */
[----:B------:R-:W1:Y:S01]  /*0fc0*/  @P3 LDC R16, c[0x0][0x3e4] ;  /* 0x0000f900ff103b82 */ /* 0x000e620000000800 */
[----:B---3--:R-:W-:-:S04]  /*0fd0*/  @P3 FADD R23, R20, -R23 ;  /* 0x8000001714173221 */ /* 0x008fc80000000000 */
[----:B------:R-:W-:Y:S01]  /*0fe0*/  @P3 FMUL R23, R23, R23 ;  /* 0x0000001717173220 */ /* 0x000fe20000400000 */
[----:B----4-:R-:W-:-:S04]  /*0ff0*/  @P3 FADD R22, R19, -R22 ;  /* 0x8000001613163221 */ /* 0x010fc80000000000 */
[----:B------:R-:W-:Y:S01]  /*1000*/  @P3 FFMA R23, R22, R22, R23 ;  /* 0x0000001616173223 */ /* 0x000fe20000000017 */
[----:B------:R-:W-:-:S04]  /*1010*/  @P3 FADD R26, R21, -R26 ;  /* 0x8000001a151a3221 */ /* 0x000fc80000000000 */
[----:B------:R-:W-:Y:S01]  /*1020*/  @P3 FFMA R23, R26, R26, R23 ;  /* 0x0000001a1a173223 */ /* 0x000fe20000000017 */
[----:B------:R-:W-:Y:S01]  /*1030*/  @P0 FADD R27, R20, -R27 ;  /* 0x8000001b141b0221 */ /* 0x000fe20000000000 */
[----:B------:R-:W-:-:S03]  /*1040*/  @P0 FADD R18, R19, -R18 ;  /* 0x8000001213120221 */ /* 0x000fc60000000000 */
[----:B------:R-:W-:Y:S01]  /*1050*/  @P0 FMUL R27, R27, R27 ;  /* 0x0000001b1b1b0220 */ /* 0x000fe20000400000 */
[----:B------:R-:W-:-:S03]  /*1060*/  @P0 FADD R28, R21, -R28 ;  /* 0x8000001c151c0221 */ /* 0x000fc60000000000 */
[----:B------:R-:W-:Y:S01]  /*1070*/  @P0 FFMA R27, R18, R18, R27 ;  /* 0x00000012121b0223 */ /* 0x000fe2000000001b */
[----:B-1----:R-:W-:-:S03]  /*1080*/  FSETP.GEU.OR P6, PT, R23, R16, !P3 ;  /* 0x000000101700720b */ /* 0x002fc60005fce400 */
[----:B------:R-:W-:Y:S01]  /*1090*/  @P0 FFMA R28, R28, R28, R27 ;  /* 0x0000001c1c1c0223 */ /* 0x000fe2000000001b */
[----:B------:R-:W-:-:S04]  /*10a0*/  ISETP.NE.AND P3, PT, R25, R6, PT ;  /* 0x000000061900720c */ /* 0x000fc80003f65270 */
[----:B0-----:R-:W-:Y:S01]  /*10b0*/  FSETP.GEU.OR P4, PT, R28, R17, !P0 ;  /* 0x000000111c00720b */ /* 0x001fe2000478e400 */
[----:B------:R-:W-:-:S04]  /*10c0*/  @!P5 FADD R13, R13, 1 ;  /* 0x3f8000000d0dd421 */ /* 0x000fc80000000000 */
[----:B------:R-:W-:-:S08]  /*10d0*/  @!P6 FADD R13, R13, 1 ;  /* 0x3f8000000d0de421 */ /* 0x000fd00000000000 */
[----:B------:R-:W-:Y:S01]  /*10e0*/  @!P4 FADD R13, R13, 1 ;  /* 0x3f8000000d0dc421 */ /* 0x000fe20000000000 */
[----:B------:R-:W-:Y:S06]  /*10f0*/  @P3 BRA `(.L_x_12) ;  /* 0xfffffff800dc3947 */ /* 0x000fec000383ffff */
[----:B------:R-:W-:-:S07]  /*1100*/  MOV R23, R6 ;  /* 0x0000000600177202 */ /* 0x000fce0000000f00 */
.L_x_11:
[----:B------:R-:W-:Y:S05]  /*1110*/  @!P2 BRA `(.L_x_6) ;  /* 0x0000000000d8a947 */ /* 0x000fea0003800000 */
[----:B------:R-:W-:-:S13]  /*1120*/  ISETP.NE.AND P0, PT, R8, RZ, PT ;  /* 0x000000ff0800720c */ /* 0x000fda0003f05270 */
[----:B------:R-:W-:Y:S05]  /*1130*/  @!P0 BRA `(.L_x_13) ;  /* 0x0000000000888947 */ /* 0x000fea0003800000 */
[----:B------:R-:W-:Y:S01]  /*1140*/  ISETP.NE.AND P0, PT, R12, R23, PT ;  /* 0x000000170c00720c */ /* 0x000fe20003f05270 */
[----:B------:R-:W-:-:S05]  /*1150*/  VIADD R27, R23, 0x1 ;  /* 0x00000001171b7836 */ /* 0x000fca0000000000 */
[----:B------:R-:W-:-:S07]  /*1160*/  ISETP.NE.AND P2, PT, R12, R27, PT ;  /* 0x0000001b0c00720c */ /* 0x000fce0003f45270 */
[----:B-----5:R-:W0:Y:S01]  /*1170*/  @P0 LDC.64 R16, c[0x0][0x388] ;  /* 0x0000e200ff100b82 */ /* 0x020e220000000a00 */
[----:B------:R-:W-:-:S07]  /*1180*/  @P0 IMAD R25, R23, 0x3, RZ ;  /* 0x0000000317190824 */ /* 0x000fce00078e02ff */
[----:B------:R-:W1:Y:S01]  /*1190*/  @P2 LDC.64 R14, c[0x0][0x388] ;  /* 0x0000e200ff0e2b82 */ /* 0x000e620000000a00 */
[----:B------:R-:W-:-:S07]  /*11a0*/  @P2 IMAD R27, R27, 0x3, RZ ;  /* 0x000000031b1b2824 */ /* 0x000fce00078e02ff */
[----:B------:R-:W2:Y:S01]  /*11b0*/  @P0 LDC R28, c[0x0][0x3e4] ;  /* 0x0000f900ff1c0b82 */ /* 0x000ea20000000800 */
[----:B0-----:R-:W-:-:S05]  /*11c0*/  @P0 IMAD.WIDE.U32 R16, R25, 0x4, R16 ;  /* 0x0000000419100825 */ /* 0x001fca00078e0010 */
[----:B------:R-:W3:Y:S04]  /*11d0*/  @P0 LDG.E.CONSTANT R25, desc[UR8][R16.64+0x4] ;  /* 0x0000040810190981 */ /* 0x000ee8000c1e9900 */
[----:B------:R-:W4:Y:S01]  /*11e0*/  @P0 LDG.E.CONSTANT R18, desc[UR8][R16.64] ;  /* 0x0000000810120981 */ /* 0x000f22000c1e9900 */
[----:B-1----:R-:W-:-:S03]  /*11f0*/  @P2 IMAD.WIDE.U32 R14, R27, 0x4, R14 ;  /* 0x000000041b0e2825 */ /* 0x002fc600078e000e */
[----:B------:R-:W2:Y:S04]  /*1200*/  @P0 LDG.E.CONSTANT R22, desc[UR8][R16.64+0x8] ;  /* 0x0000080810160981 */ /* 0x000ea8000c1e9900 */
[----:B------:R-:W2:Y:S04]  /*1210*/  @P2 LDG.E.CONSTANT R27, desc[UR8][R14.64+0x4] ;  /* 0x000004080e1b2981 */ /* 0x000ea8000c1e9900 */
[----:B------:R-:W2:Y:S04]  /*1220*/  @P2 LDG.E.CONSTANT R24, desc[UR8][R14.64] ;  /* 0x000000080e182981 */ /* 0x000ea8000c1e9900 */
[----:B------:R-:W2:Y:S01]  /*1230*/  @P2 LDG.E.CONSTANT R26, desc[UR8][R14.64+0x8] ;  /* 0x000008080e1a2981 */ /* 0x000ea2000c1e9900 */
[----:B------:R-:W-:Y:S01]  /*1240*/  IADD3 R23, PT, PT, R23, 0x2, RZ ;  /* 0x0000000217177810 */ /* 0x000fe20007ffe0ff */
[----:B---3--:R-:W-:Y:S01]  /*1250*/  @P0 FADD R29, R20, -R25 ;  /* 0x80000019141d0221 */ /* 0x008fe20000000000 */
[----:B----4-:R-:W-:-:S03]  /*1260*/  @P0 FADD R25, R19, -R18 ;  /* 0x8000001213190221 */ /* 0x010fc60000000000 */
[----:B------:R-:W-:Y:S01]  /*1270*/  @P0 FMUL R29, R29, R29 ;  /* 0x0000001d1d1d0220 */ /* 0x000fe20000400000 */
[----:B------:R-:W0:Y:S01]  /*1280*/  @P2 LDC R18, c[0x0][0x3e4] ;  /* 0x0000f900ff122b82 */ /* 0x000e220000000800 */
[----:B--2---:R-:W-:Y:S02]  /*1290*/  @P0 FADD R22, R21, -R22 ;  /* 0x8000001615160221 */ /* 0x004fe40000000000 */
[----:B------:R-:W-:Y:S01]  /*12a0*/  @P0 FFMA R29, R25, R25, R29 ;  /* 0x00000019191d0223 */ /* 0x000fe2000000001d */
[----:B------:R-:W-:-:S03]  /*12b0*/  @P2 FADD R27, R20, -R27 ;  /* 0x8000001b141b2221 */ /* 0x000fc60000000000 */
[----:B------:R-:W-:Y:S01]  /*12c0*/  @P0 FFMA R29, R22, R22, R29 ;  /* 0x00000016161d0223 */ /* 0x000fe2000000001d */
[----:B------:R-:W-:Y:S01]  /*12d0*/  @P2 FADD R24, R19, -R24 ;  /* 0x8000001813182221 */ /* 0x000fe20000000000 */
[----:B------:R-:W-:-:S03]  /*12e0*/  @P2 FMUL R27, R27, R27 ;  /* 0x0000001b1b1b2220 */ /* 0x000fc60000400000 */
[----:B------:R-:W-:Y:S01]  /*12f0*/  FSETP.GEU.OR P3, PT, R29, R28, !P0 ;  /* 0x0000001c1d00720b */ /* 0x000fe2000476e400 */
[----:B------:R-:W-:Y:S01]  /*1300*/  @P2 FADD R26, R21, -R26 ;  /* 0x8000001a151a2221 */ /* 0x000fe20000000000 */
[----:B------:R-:W-:-:S04]  /*1310*/  @P2 FFMA R27, R24, R24, R27 ;  /* 0x00000018181b2223 */ /* 0x000fc8000000001b */
[----:B------:R-:W-:-:S05]  /*1320*/  @P2 FFMA R27, R26, R26, R27 ;  /* 0x0000001a1a1b2223 */ /* 0x000fca000000001b */
[----:B0-----:R-:W-:Y:S02]  /*1330*/  FSETP.GEU.OR P4, PT, R27, R18, !P2 ;  /* 0x000000121b00720b */ /* 0x001fe4000578e400 */
[----:B------:R-:W-:-:S11]  /*1340*/  @!P3 FADD R13, R13, 1 ;  /* 0x3f8000000d0db421 */ /* 0x000fd60000000000 */
[----:B------:R-:W-:-:S07]  /*1350*/  @!P4 FADD R13, R13, 1 ;  /* 0x3f8000000d0dc421 */ /* 0x000fce0000000000 */
.L_x_13:
[----:B------:R-:W-:-:S04]  /*1360*/  ISETP.NE.AND P0, PT, R12, R23, PT ;  /* 0x000000170c00720c */ /* 0x000fc80003f05270 */
[----:B------:R-:W-:-:S13]  /*1370*/  ISETP.EQ.OR P0, PT, R7, RZ, !P0 ;  /* 0x000000ff0700720c */ /* 0x000fda0004702670 */
[----:B------:R-:W-:Y:S05]  /*1380*/  @P0 BRA `(.L_x_6) ;  /* 0x00000000003c0947 */ /* 0x000fea0003800000 */
[----:B------:R-:W0:Y:S01]  /*1390*/  LDC.64 R14, c[0x0][0x388] ;  /* 0x0000e200ff0e7b82 */ /* 0x000e220000000a00 */
[----:B-----5:R-:W-:Y:S01]  /*13a0*/  IMAD R17, R23, 0x3, RZ ;  /* 0x0000000317117824 */ /* 0x020fe200078e02ff */
[----:B------:R-:W1:Y:S03]  /*13b0*/  LDCU UR4, c[0x0][0x3e4] ;  /* 0x00007c80ff0477ac */ /* 0x000e660008000800 */
[----:B0-----:R-:W-:-:S05]  /*13c0*/  IMAD.WIDE.U32 R14, R17, 0x4, R14 ;  /* 0x00000004110e7825 */ /* 0x001fca00078e000e */
[----:B------:R-:W2:Y:S04]  /*13d0*/  LDG.E.CONSTANT R17, desc[UR8][R14.64+0x4] ;  /* 0x000004080e117981 */ /* 0x000ea8000c1e9900 */
[----:B------:R-:W3:Y:S04]  /*13e0*/  LDG.E.CONSTANT R16, desc[UR8][R14.64] ;  /* 0x000000080e107981 */ /* 0x000ee8000c1e9900 */
[----:B------:R-:W4:Y:S01]  /*13f0*/  LDG.E.CONSTANT R18, desc[UR8][R14.64+0x8] ;  /* 0x000008080e127981 */ /* 0x000f22000c1e9900 */
[----:B--2---:R-:W-:Y:S01]  /*1400*/  FADD R17, R20, -R17 ;  /* 0x8000001114117221 */ /* 0x004fe20000000000 */
[----:B---3--:R-:W-:-:S03]  /*1410*/  FADD R16, R19, -R16 ;  /* 0x8000001013107221 */ /* 0x008fc60000000000 */
[----:B------:R-:W-:Y:S01]  /*1420*/  FMUL R17, R17, R17 ;  /* 0x0000001111117220 */ /* 0x000fe20000400000 */
[----:B----4-:R-:W-:-:S03]  /*1430*/  FADD R18, R21, -R18 ;  /* 0x8000001215127221 */ /* 0x010fc60000000000 */
[----:B------:R-:W-:-:S04]  /*1440*/  FFMA R17, R16, R16, R17 ;  /* 0x0000001010117223 */ /* 0x000fc80000000011 */
[----:B------:R-:W-:-:S05]  /*1450*/  FFMA R17, R18, R18, R17 ;  /* 0x0000001212117223 */ /* 0x000fca0000000011 */
[----:B-1----:R-:W-:-:S13]  /*1460*/  FSETP.GEU.AND P0, PT, R17, UR4, PT ;  /* 0x0000000411007c0b */ /* 0x002fda000bf0e000 */
[----:B------:R-:W-:-:S07]  /*1470*/  @!P0 FADD R13, R13, 1 ;  /* 0x3f8000000d0d8421 */ /* 0x000fce0000000000 */
.L_x_6:
[----:B------:R-:W-:Y:S05]  /*1480*/  BSYNC.RECONVERGENT B1 ;  /* 0x0000000000017941 */ /* 0x000fea0003800200 */
.L_x_5:
[----:B------:R-:W1:Y:S01]  /*1490*/  LDCU UR4, c[0x0][0x390] ;  /* 0x00007200ff0477ac */ /* 0x000e620008000800 */
[----:B------:R-:W-:-:S04]  /*14a0*/  IADD3 R12, PT, PT, R12, 0x1, RZ ;  /* 0x000000010c0c7810 */ /* 0x000fc80007ffe0ff */
[----:B-1----:R-:W-:-:S13]  /*14b0*/  ISETP.NE.AND P0, PT, R12, UR4, PT ;  /* 0x000000040c007c0c */ /* 0x002fda000bf05270 */
[----:B------:R-:W-:Y:S05]  /*14c0*/  @P0 BRA `(.L_x_14) ;  /* 0xffffffec007c0947 */ /* 0x000fea000383ffff */
[----:B------:R-:W-:-:S04]  /*14d0*/  FADD R2, -R2, R13 ;  /* 0x0000000d02027221 */ /* 0x000fc80000000100 */
[----:B-----5:R-:W-:Y:S01]  /*14e0*/  FFMA R0, R11, R2, R0 ;  /* 0x000000020b007223 */ /* 0x020fe20000000000 */
[----:B------:R-:W-:Y:S06]  /*14f0*/  @!P1 BRA `(.L_x_15) ;  /* 0xffffffec00449947 */ /* 0x000fec000383ffff */
.L_x_1:
[----:B------:R-:W-:Y:S05]  /*1500*/  BSYNC.RECONVERGENT B0 ;  /* 0x0000000000007941 */ /* 0x000fea0003800200 */
.L_x_0:
[----:B------:R-:W1:Y:S01]  /*1510*/  LDCU UR4, c[0x0][0x3c8] ;  /* 0x00007900ff0477ac */ /* 0x000e620008000800 */
[----:B------:R-:W-:Y:S01]  /*1520*/  IADD3 R15, PT, PT, R3, 0x1, RZ ;  /* 0x00000001030f7810 */ /* 0x000fe20007ffe0ff */
[----:B------:R-:W-:Y:S01]  /*1530*/  BSSY.RECONVERGENT B0, `(.L_x_16) ;  /* 0x000006e000007945 */ /* 0x000fe20003800200 */
[----:B------:R-:W-:Y:S01]  /*1540*/  HFMA2 R14, -RZ, RZ, 0, 0 ;  /* 0x00000000ff0e7431 */ /* 0x000fe200000001ff */
[----:B-1----:R-:W-:-:S06]  /*1550*/  UIADD3 UR4, UPT, UPT, UR4, -0x1, URZ ;  /* 0xffffffff04047890 */ /* 0x002fcc000fffe0ff */
[----:B------:R-:W-:-:S13]  /*1560*/  ISETP.GE.AND P0, PT, R15, UR4, PT ;  /* 0x000000040f007c0c */ /* 0x000fda000bf06270 */
[----:B------:R-:W-:Y:S05]  /*1570*/  @P0 BRA `(.L_x_17) ;  /* 0x0000000400a40947 */ /* 0x000fea0003800000 */
[----:B0-----:R-:W0:Y:S01]  /*1580*/  LDC R16, c[0x0][0x360] ;  /* 0x0000d800ff107b82 */ /* 0x001e220000000800 */
[----:B------:R-:W-:Y:S02]  /*1590*/  MOV R14, RZ ;  /* 0x000000ff000e7202 */ /* 0x000fe40000000f00 */
[----:B------:R-:W-:-:S05]  /*15a0*/  MOV R17, R15 ;  /* 0x0000000f00117202 */ /* 0x000fca0000000f00 */
[----:B------:R-:W1:Y:S08]  /*15b0*/  LDC.64 R6, c[0x0][0x380] ;  /* 0x0000e000ff067b82 */ /* 0x000e700000000a00 */
[----:B------:R-:W2:Y:S08]  /*15c0*/  LDC.64 R8, c[0x0][0x388] ;  /* 0x0000e200ff087b82 */ /* 0x000eb00000000a00 */
[----:B------:R-:W3:Y:S02]  /*15d0*/  LDC.64 R10, c[0x0][0x3c0] ;  /* 0x0000f000ff0a7b82 */ /* 0x000ee40000000a00 */
.L_x_27:
[----:B---3--:R-:W-:-:S05]  /*15e0*/  IMAD.WIDE R4, R17, 0x4, R10 ;  /* 0x0000000411047825 */ /* 0x008fca00078e020a */
[----:B------:R-:W3:Y:S04]  /*15f0*/  LDG.E.CONSTANT R2, desc[UR8][R4.64+-0x4] ;  /* 0xfffffc0804027981 */ /* 0x000ee8000c1e9900 */
[----:B------:R4:W5:Y:S01]  /*1600*/  LDG.E.CONSTANT R18, desc[UR8][R4.64+0x4] ;  /* 0x0000040804127981 */ /* 0x000962000c1e9900 */
[----:B---3--:R-:W-:-:S03]  /*1610*/  IMAD R21, R2, 0x3, RZ ;  /* 0x0000000302157824 */ /* 0x008fc600078e02ff */
[----:B------:R4:W5:Y:S01]  /*1620*/  LDG.E.CONSTANT R2, desc[UR8][R4.64] ;  /* 0x0000000804027981 */ /* 0x000962000c1e9900 */
[----:B-1----:R-:W-:-:S04]  /*1630*/  IMAD.WIDE R12, R21, 0x4, R6 ;  /* 0x00000004150c7825 */ /* 0x002fc800078e0206 */
[----:B--2---:R-:W-:Y:S01]  /*1640*/  IMAD.WIDE R20, R21, 0x4, R8 ;  /* 0x0000000415147825 */ /* 0x004fe200078e0208 */
[----:B------:R-:W2:Y:S04]  /*1650*/  LDG.E.CONSTANT R23, desc[UR8][R12.64+0x4] ;  /* 0x000004080c177981 */ /* 0x000ea8000c1e9900 */
[----:B------:R-:W2:Y:S04]  /*1660*/  LDG.E.CONSTANT R24, desc[UR8][R20.64+0x4] ;  /* 0x0000040814187981 */ /* 0x000ea8000c1e9900 */
[----:B------:R-:W3:Y:S04]  /*1670*/  LDG.E.CONSTANT R19, desc[UR8][R12.64] ;  /* 0x000000080c137981 */ /* 0x000ee8000c1e9900 */
[----:B------:R-:W3:Y:S04]  /*1680*/  LDG.E.CONSTANT R22, desc[UR8][R20.64] ;  /* 0x0000000814167981 */ /* 0x000ee8000c1e9900 */
[----:B------:R-:W4:Y:S04]  /*1690*/  LDG.E.CONSTANT R25, desc[UR8][R12.64+0x8] ;  /* 0x000008080c197981 */ /* 0x000f28000c1e9900 */
[----:B------:R-:W4:Y:S01]  /*16a0*/  LDG.E.CONSTANT R26, desc[UR8][R20.64+0x8] ;  /* 0x00000808141a7981 */ /* 0x000f22000c1e9900 */
[----:B0-----:R-:W-:Y:S01]  /*16b0*/  IADD3 R17, PT, PT, R16, R17, RZ ;  /* 0x0000001110117210 */ /* 0x001fe20007ffe0ff */
[----:B------:R-:W-:Y:S03]  /*16c0*/  BSSY.RECONVERGENT B1, `(.L_x_18) ;  /* 0x0000015000017945 */ /* 0x000fe60003800200 */
[----:B------:R-:W-:Y:S01]  /*16d0*/  ISETP.GE.AND P0, PT, R17, UR4, PT ;  /* 0x0000000411007c0c */ /* 0x000fe2000bf06270 */
[----:B--2---:R-:W-:Y:S01]  /*16e0*/  FADD R23, R23, -R24 ;  /* 0x8000001817177221 */ /* 0x004fe20000000000 */
[----:B---3--:R-:W-:-:S03]  /*16f0*/  FADD R19, R19, -R22 ;  /* 0x8000001613137221 */ /* 0x008fc60000000000 */
[----:B------:R-:W-:-:S04]  /*1700*/  FMUL R22, R23, R23 ;  /* 0x0000001717167220 */ /* 0x000fc80000400000 */
[----:B------:R-:W-:Y:S01]  /*1710*/  FFMA R22, R19, R19, R22 ;  /* 0x0000001313167223 */ /* 0x000fe20000000016 */
[----:B----4-:R-:W-:-:S04]  /*1720*/  FADD R25, R25, -R26 ;  /* 0x8000001a19197221 */ /* 0x010fc80000000000 */
[----:B------:R-:W-:-:S05]  /*1730*/  FFMA R22, R25, R25, R22 ;  /* 0x0000001919167223 */ /* 0x000fca0000000016 */
[----:B------:R-:W-:Y:S01]  /*1740*/  IADD3 R12, PT, PT, R22, -0xd000000, RZ ;  /* 0xf3000000160c7810 */ /* 0x000fe20007ffe0ff */
[----:B------:R0:W1:Y:S03]  /*1750*/  MUFU.RSQ R13, R22 ;  /* 0x00000016000d7308 */ /* 0x0000660000001400 */
[----:B------:R-:W-:-:S13]  /*1760*/  ISETP.GT.U32.AND P1, PT, R12, 0x727fffff, PT ;  /* 0x727fffff0c00780c */ /* 0x000fda0003f24070 */
[----:B0-----:R-:W-:Y:S05]  /*1770*/  @!P1 BRA `(.L_x_19) ;  /* 0x0000000000149947 */ /* 0x001fea0003800000 */
[----:B------:R-:W-:Y:S02]  /*1780*/  MOV R4, R22 ;  /* 0x0000001600047202 */ /* 0x000fe40000000f00 */
[----:B------:R-:W-:-:S07]  /*1790*/  MOV R12, 0x17b0 ;  /* 0x000017b0000c7802 */ /* 0x000fce0000000f00 */
[----:B-1---5:R-:W-:Y:S05]  /*17a0*/  CALL.REL.NOINC `($__internal_0_$__cuda_sm20_sqrt_rn_f32_slowpath) ;  /* 0x0000002800647944 */ /* 0x022fea0003c00000 */
[----:B------:R-:W-:Y:S01]  /*17b0*/  MOV R19, R13 ;  /* 0x0000000d00137202 */ /* 0x000fe20000000f00 */
[----:B------:R-:W-:Y:S06]  /*17c0*/  BRA `(.L_x_20) ;  /* 0x0000000000107947 */ /* 0x000fec0003800000 */
.L_x_19:
[----:B-1----:R-:W-:Y:S01]  /*17d0*/  FMUL.FTZ R19, R22, R13 ;  /* 0x0000000d16137220 */ /* 0x002fe20000410000 */
[----:B------:R-:W-:-:S03]  /*17e0*/  FMUL.FTZ R5, R13, 0.5 ;  /* 0x3f0000000d057820 */ /* 0x000fc60000410000 */
[----:B------:R-:W-:-:S04]  /*17f0*/  FFMA R4, -R19, R19, R22 ;  /* 0x0000001313047223 */ /* 0x000fc80000000116 */
[----:B------:R-:W-:-:S07]  /*1800*/  FFMA R19, R4, R5, R19 ;  /* 0x0000000504137223 */ /* 0x000fce0000000013 */
.L_x_20:
[----:B------:R-:W-:Y:S05]  /*1810*/  BSYNC.RECONVERGENT B1 ;  /* 0x0000000000017941 */ /* 0x000fea0003800200 */
.L_x_18:
[----:B-----5:R-:W-:-:S04]  /*1820*/  IMAD R13, R2, 0x3, RZ ;  /* 0x00000003020d7824 */ /* 0x020fc800078e02ff */
[----:B------:R-:W-:-:S04]  /*1830*/  IMAD.WIDE R4, R13, 0x4, R6 ;  /* 0x000000040d047825 */ /* 0x000fc800078e0206 */
[----:B------:R-:W-:Y:S01]  /*1840*/  IMAD.WIDE R12, R13, 0x4, R8 ;  /* 0x000000040d0c7825 */ /* 0x000fe200078e0208 */
[----:B------:R-:W2:Y:S04]  /*1850*/  LDG.E.CONSTANT R20, desc[UR8][R4.64+0x4] ;  /* 0x0000040804147981 */ /* 0x000ea8000c1e9900 */
[----:B------:R-:W2:Y:S04]  /*1860*/  LDG.E.CONSTANT R23, desc[UR8][R12.64+0x4] ;  /* 0x000004080c177981 */ /* 0x000ea8000c1e9900 */
[----:B------:R-:W3:Y:S04]  /*1870*/  LDG.E.CONSTANT R2, desc[UR8][R4.64] ;  /* 0x0000000804027981 */ /* 0x000ee8000c1e9900 */
[----:B------:R-:W3:Y:S04]  /*1880*/  LDG.E.CONSTANT R21, desc[UR8][R12.64] ;  /* 0x000000080c157981 */ /* 0x000ee8000c1e9900 */
[----:B------:R-:W4:Y:S04]  /*1890*/  LDG.E.CONSTANT R22, desc[UR8][R4.64+0x8] ;  /* 0x0000080804167981 */ /* 0x000f28000c1e9900 */
[----:B------:R-:W4:Y:S01]  /*18a0*/  LDG.E.CONSTANT R25, desc[UR8][R12.64+0x8] ;  /* 0x000008080c197981 */ /* 0x000f22000c1e9900 */
[----:B------:R-:W-:Y:S01]  /*18b0*/  BSSY.RECONVERGENT B1, `(.L_x_21) ;  /* 0x0000014000017945 */ /* 0x000fe20003800200 */
[----:B--2---:R-:W-:Y:S01]  /*18c0*/  FADD R20, R20, -R23 ;  /* 0x8000001714147221 */ /* 0x004fe20000000000 */
[----:B---3--:R-:W-:-:S03]  /*18d0*/  FADD R2, R2, -R21 ;  /* 0x8000001502027221 */ /* 0x008fc60000000000 */
[----:B------:R-:W-:-:S04]  /*18e0*/  FMUL R21, R20, R20 ;  /* 0x0000001414157220 */ /* 0x000fc80000400000 */
[----:B------:R-:W-:Y:S01]  /*18f0*/  FFMA R21, R2, R2, R21 ;  /* 0x0000000202157223 */ /* 0x000fe20000000015 */
[----:B----4-:R-:W-:-:S04]  /*1900*/  FADD R22, R22, -R25 ;  /* 0x8000001916167221 */ /* 0x010fc80000000000 */
[----:B------:R-:W-:-:S04]  /*1910*/  FFMA R21, R22, R22, R21 ;  /* 0x0000001616157223 */ /* 0x000fc80000000015 */
[----:B------:R0:W1:Y:S01]  /*1920*/  MUFU.RSQ R20, R21 ;  /* 0x0000001500147308 */ /* 0x0000620000001400 */
[----:B------:R-:W-:-:S04]  /*1930*/  IADD3 R2, PT, PT, R21, -0xd000000, RZ ;  /* 0xf300000015027810 */ /* 0x000fc80007ffe0ff */
[----:B------:R-:W-:-:S13]  /*1940*/  ISETP.GT.U32.AND P1, PT, R2, 0x727fffff, PT ;  /* 0x727fffff0200780c */ /* 0x000fda0003f24070 */
[----:B01----:R-:W-:Y:S05]  /*1950*/  @!P1 BRA `(.L_x_22) ;  /* 0x0000000000149947 */ /* 0x003fea0003800000 */
[----:B------:R-:W-:Y:S02]  /*1960*/  MOV R4, R21 ;  /* 0x0000001500047202 */ /* 0x000fe40000000f00 */
[----:B------:R-:W-:-:S07]  /*1970*/  MOV R12, 0x1990 ;  /* 0x00001990000c7802 */ /* 0x000fce0000000f00 */
[----:B------:R-:W-:Y:S05]  /*1980*/  CALL.REL.NOINC `($__internal_0_$__cuda_sm20_sqrt_rn_f32_slowpath) ;  /* 0x0000002400ec7944 */ /* 0x000fea0003c00000 */
[----:B------:R-:W-:Y:S01]  /*1990*/  MOV R2, R13 ;  /* 0x0000000d00027202 */ /* 0x000fe20000000f00 */
[----:B------:R-:W-:Y:S06]  /*19a0*/  BRA `(.L_x_23) ;  /* 0x0000000000107947 */ /* 0x000fec0003800000 */
.L_x_22:
[----:B------:R-:W-:Y:S01]  /*19b0*/  FMUL.FTZ R2, R21, R20 ;  /* 0x0000001415027220 */ /* 0x000fe20000410000 */
[----:B------:R-:W-:-:S03]  /*19c0*/  FMUL.FTZ R4, R20, 0.5 ;  /* 0x3f00000014047820 */ /* 0x000fc60000410000 */
[----:B------:R-:W-:-:S04]  /*19d0*/  FFMA R5, -R2, R2, R21 ;  /* 0x0000000202057223 */ /* 0x000fc80000000115 */
[----:B------:R-:W-:-:S07]  /*19e0*/  FFMA R2, R5, R4, R2 ;  /* 0x0000000405027223 */ /* 0x000fce0000000002 */
.L_x_23:
[----:B------:R-:W-:Y:S05]  /*19f0*/  BSYNC.RECONVERGENT B1 ;  /* 0x0000000000017941 */ /* 0x000fea0003800200 */
.L_x_21:
[----:B------:R-:W-:-:S04]  /*1a00*/  IMAD R13, R18, 0x3, RZ ;  /* 0x00000003120d7824 */ /* 0x000fc800078e02ff */
        /* <DEDUP_REMOVED lines=19> */
[----:B------:R-:W-:Y:S01]  /*1b40*/  IMAD.MOV.U32 R4, RZ, RZ, R22 ;  /* 0x000000ffff047224 */ /* 0x000fe200078e0016 */
[----:B------:R-:W-:-:S07]  /*1b50*/  MOV R12, 0x1b70 ;  /* 0x00001b70000c7802 */ /* 0x000fce0000000f00 */
[----:B------:R-:W-:Y:S05]  /*1b60*/  CALL.REL.NOINC `($__internal_0_$__cuda_sm20_sqrt_rn_f32_slowpath) ;  /* 0x0000002400747944 */ /* 0x000fea0003c00000 */
[----:B------:R-:W-:Y:S05]  /*1b70*/  BRA `(.L_x_26) ;  /* 0x0000000000107947 */ /* 0x000fea0003800000 */
.L_x_25:
[----:B------:R-:W-:Y:S01]  /*1b80*/  FMUL.FTZ R13, R22, R21 ;  /* 0x00000015160d7220 */ /* 0x000fe20000410000 */
[----:B------:R-:W-:-:S03]  /*1b90*/  FMUL.FTZ R5, R21, 0.5 ;  /* 0x3f00000015057820 */ /* 0x000fc60000410000 */
[----:B------:R-:W-:-:S04]  /*1ba0*/  FFMA R4, -R13, R13, R22 ;  /* 0x0000000d0d047223 */ /* 0x000fc80000000116 */
[----:B------:R-:W-:-:S07]  /*1bb0*/  FFMA R13, R4, R5, R13 ;  /* 0x00000005040d7223 */ /* 0x000fce000000000d */
.L_x_26:
[----:B------:R-:W-:Y:S05]  /*1bc0*/  BSYNC.RECONVERGENT B1 ;  /* 0x0000000000017941 */ /* 0x000fea0003800200 */
.L_x_24:
[----:B------:R-:W-:-:S04]  /*1bd0*/  FADD R13, R13, R19 ;  /* 0x000000130d0d7221 */ /* 0x000fc80000000000 */
[----:B------:R-:W-:-:S05]  /*1be0*/  FFMA R13, R13, -0.5, R2 ;  /* 0xbf0000000d0d7823 */ /* 0x000fca0000000002 */
[----:B------:R-:W-:Y:S01]  /*1bf0*/  FMNMX R14, |R13|, R14, !PT ;  /* 0x0000000e0d0e7209 */ /* 0x000fe20007800200 */
[----:B------:R-:W-:Y:S06]  /*1c00*/  @!P0 BRA `(.L_x_27) ;  /* 0xfffffff800748947 */ /* 0x000fec000383ffff */
.L_x_17:
[----:B------:R-:W-:Y:S05]  /*1c10*/  BSYNC.RECONVERGENT B0 ;  /* 0x0000000000007941 */ /* 0x000fea0003800200 */
.L_x_16:
[----:B------:R-:W1:Y:S01]  /*1c20*/  LDCU UR5, c[0x0][0x3e0] ;  /* 0x00007c00ff0577ac */ /* 0x000e620008000800 */
[----:B------:R-:W-:Y:S01]  /*1c30*/  BSSY.RECONVERGENT B0, `(.L_x_28) ;  /* 0x000015a000007945 */ /* 0x000fe20003800200 */
[----:B------:R-:W-:Y:S01]  /*1c40*/  HFMA2 R21, -RZ, RZ, 0, 0 ;  /* 0x00000000ff157431 */ /* 0x000fe200000001ff */
[----:B------:R-:W2:Y:S01]  /*1c50*/  LDCU UR7, c[0x0][0x3e4] ;  /* 0x00007c80ff0777ac */ /* 0x000ea20008000800 */
[----:B-1----:R-:W-:-:S04]  /*1c60*/  UIADD3 UR4, UPT, UPT, UR5, -0x1, URZ ;  /* 0xffffffff05047890 */ /* 0x002fc8000fffe0ff */
[----:B------:R-:W-:-:S04]  /*1c70*/  UIMAD UR4, UR4, UR5, URZ ;  /* 0x00000005040472a4 */ /* 0x000fc8000f8e02ff */
[----:B------:R-:W-:-:S04]  /*1c80*/  ULEA.HI UR4, UR4, UR4, URZ, 0x1 ;  /* 0x0000000404047291 */ /* 0x000fc8000f8f08ff */
[----:B------:R-:W-:-:S06]  /*1c90*/  USHF.R.S32.HI UR4, URZ, 0x1, UR4 ;  /* 0x00000001ff047899 */ /* 0x000fcc0008011404 */
[----:B------:R-:W-:-:S13]  /*1ca0*/  ISETP.GE.AND P0, PT, R3, UR4, PT ;  /* 0x0000000403007c0c */ /* 0x000fda000bf06270 */
[----:B--2---:R-:W-:Y:S05]  /*1cb0*/  @P0 BRA `(.L_x_29) ;  /* 0x0000001400440947 */ /* 0x004fea0003800000 */
[----:B------:R-:W1:Y:S01]  /*1cc0*/  LDC R20, c[0x0][0x360] ;  /* 0x0000d800ff147b82 */ /* 0x000e620000000800 */
[----:B------:R-:W-:Y:S01]  /*1cd0*/  I2FP.F32.S32 R19, UR5 ;  /* 0x0000000500137c45 */ /* 0x000fe20008201400 */
[----:B------:R-:W-:Y:S01]  /*1ce0*/  BSSY.RECONVERGENT B3, `(.L_x_30) ;  /* 0x0000087000037945 */ /* 0x000fe20003800200 */
[----:B------:R-:W-:Y:S02]  /*1cf0*/  MOV R21, RZ ;  /* 0x000000ff00157202 */ /* 0x000fe40000000f00 */
[----:B------:R-:W-:Y:S01]  /*1d00*/  MOV R18, R3 ;  /* 0x0000000300127202 */ /* 0x000fe20000000f00 */
[----:B-1----:R-:W1:Y:S01]  /*1d10*/  I2F.U32.RP R8, R20 ;  /* 0x0000001400087306 */ /* 0x002e620000209000 */
[----:B------:R-:W-:Y:S02]  /*1d20*/  IADD3 R7, PT, PT, R3, R20, RZ ;  /* 0x0000001403077210 */ /* 0x000fe40007ffe0ff */
[----:B------:R-:W-:Y:S02]  /*1d30*/  ISETP.NE.U32.AND P2, PT, R20, RZ, PT ;  /* 0x000000ff1400720c */ /* 0x000fe40003f45070 */
[----:B------:R-:W-:-:S02]  /*1d40*/  ISETP.GE.AND P0, PT, R7, UR4, PT ;  /* 0x0000000407007c0c */ /* 0x000fc4000bf06270 */
[----:B------:R-:W-:Y:S02]  /*1d50*/  VIMNMX R2, PT, PT, R7, UR4, !PT ;  /* 0x0000000407027c48 */ /* 0x000fe4000ffe0100 */
[----:B------:R-:W-:Y:S01]  /*1d60*/  SEL R6, RZ, 0x1, P0 ;  /* 0x00000001ff067807 */ /* 0x000fe20000000000 */
[----:B-1----:R-:W1:Y:S02]  /*1d70*/  MUFU.RCP R8, R8 ;  /* 0x0000000800087308 */ /* 0x002e640000001000 */
[----:B-1----:R-:W-:-:S06]  /*1d80*/  IADD3 R4, PT, PT, R8, 0xffffffe, RZ ;  /* 0x0ffffffe08047810 */ /* 0x002fcc0007ffe0ff */
[----:B------:R1:W2:Y:S02]  /*1d90*/  F2I.FTZ.U32.TRUNC.NTZ R5, R4 ;  /* 0x0000000400057305 */ /* 0x0002a4000021f000 */
[----:B-1----:R-:W-:Y:S02]  /*1da0*/  MOV R4, RZ ;  /* 0x000000ff00047202 */ /* 0x002fe40000000f00 */
[----:B--2---:R-:W-:-:S05]  /*1db0*/  IADD3 R9, PT, PT, RZ, -R5, RZ ;  /* 0x80000005ff097210 */ /* 0x004fca0007ffe0ff */
[----:B------:R-:W-:-:S04]  /*1dc0*/  IMAD R9, R9, R20, RZ ;  /* 0x0000001409097224 */ /* 0x000fc800078e02ff */
[----:B------:R-:W-:Y:S01]  /*1dd0*/  IMAD.HI.U32 R8, R5, R9, R4 ;  /* 0x0000000905087227 */ /* 0x000fe200078e0004 */
[----:B------:R-:W-:-:S05]  /*1de0*/  IADD3 R5, PT, PT, R2, -R7, -R6 ;  /* 0x8000000702057210 */ /* 0x000fca0007ffe806 */
[----:B------:R-:W-:-:S05]  /*1df0*/  IMAD.HI.U32 R9, R8, R5, RZ ;  /* 0x0000000508097227 */ /* 0x000fca00078e00ff */
[----:B------:R-:W-:-:S05]  /*1e00*/  IADD3 R2, PT, PT, -R9, RZ, RZ ;  /* 0x000000ff09027210 */ /* 0x000fca0007ffe1ff */
[----:B------:R-:W-:Y:S01]  /*1e10*/  IMAD R5, R20, R2, R5 ;  /* 0x0000000214057224 */ /* 0x000fe200078e0205 */
[----:B------:R-:W-:-:S04]  /*1e20*/  MOV R2, 0x40000000 ;  /* 0x4000000000027802 */ /* 0x000fc80000000f00 */
[----:B------:R-:W-:Y:S01]  /*1e30*/  ISETP.GE.U32.AND P0, PT, R5, R20, PT ;  /* 0x000000140500720c */ /* 0x000fe20003f06070 */
[----:B------:R-:W-:Y:S01]  /*1e40*/  FFMA R19, R19, R2, -1 ;  /* 0xbf80000013137423 */ /* 0x000fe20000000002 */
[----:B------:R-:W-:-:S03]  /*1e50*/  MOV R2, RZ ;  /* 0x000000ff00027202 */ /* 0x000fc60000000f00 */
[----:B0-----:R-:W-:-:S08]  /*1e60*/  FMUL R17, R19, R19 ;  /* 0x0000001313117220 */ /* 0x001fd00000400000 */
[-C--:B------:R-:W-:Y:S02]  /*1e70*/  @P0 IADD3 R5, PT, PT, R5, -R20.reuse, RZ ;  /* 0x8000001405050210 */ /* 0x080fe40007ffe0ff */
[----:B------:R-:W-:Y:S02]  /*1e80*/  @P0 IADD3 R9, PT, PT, R9, 0x1, RZ ;  /* 0x0000000109090810 */ /* 0x000fe40007ffe0ff */
[----:B------:R-:W-:-:S13]  /*1e90*/  ISETP.GE.U32.AND P1, PT, R5, R20, PT ;  /* 0x000000140500720c */ /* 0x000fda0003f26070 */
[----:B------:R-:W-:Y:S02]  /*1ea0*/  @P1 IADD3 R9, PT, PT, R9, 0x1, RZ ;  /* 0x0000000109091810 */ /* 0x000fe40007ffe0ff */
[----:B------:R-:W-:-:S04]  /*1eb0*/  @!P2 LOP3.LUT R9, RZ, R20, RZ, 0x33, !PT ;  /* 0x00000014ff09a212 */ /* 0x000fc800078e33ff */
[----:B------:R-:W-:-:S04]  /*1ec0*/  IADD3 R6, PT, PT, R6, R9, RZ ;  /* 0x0000000906067210 */ /* 0x000fc80007ffe0ff */
[----:B------:R-:W-:-:S04]  /*1ed0*/  LOP3.LUT R4, R6, 0x1, RZ, 0xc0, !PT ;  /* 0x0000000106047812 */ /* 0x000fc800078ec0ff */
[----:B------:R-:W-:-:S13]  /*1ee0*/  ISETP.NE.U32.AND P0, PT, R4, 0x1, PT ;  /* 0x000000010400780c */ /* 0x000fda0003f05070 */
[----:B------:R-:W-:Y:S05]  /*1ef0*/  @!P0 BRA `(.L_x_31) ;  /* 0x0000000400948947 */ /* 0x000fea0003800000 */
[----:B------:R-:W-:Y:S01]  /*1f00*/  IMAD.SHL.U32 R4, R3, 0x8, RZ ;  /* 0x0000000803047824 */ /* 0x000fe200078e00ff */
[----:B------:R-:W-:Y:S04]  /*1f10*/  BSSY.RECONVERGENT B1, `(.L_x_32) ;  /* 0x000000e000017945 */ /* 0x000fe80003800200 */
[----:B------:R-:W-:-:S05]  /*1f20*/  I2FP.F32.U32 R4, R4 ;  /* 0x0000000400047245 */ /* 0x000fca0000201000 */
[----:B------:R-:W-:-:S04]  /*1f30*/  FADD R4, R17, -R4 ;  /* 0x8000000411047221 */ /* 0x000fc80000000000 */
[----:B------:R0:W1:Y:S01]  /*1f40*/  MUFU.RSQ R5, R4 ;  /* 0x0000000400057308 */ /* 0x0000620000001400 */
[----:B------:R-:W-:-:S04]  /*1f50*/  IADD3 R8, PT, PT, R4, -0xd000000, RZ ;  /* 0xf300000004087810 */ /* 0x000fc80007ffe0ff */
[----:B------:R-:W-:-:S13]  /*1f60*/  ISETP.GT.U32.AND P0, PT, R8, 0x727fffff, PT ;  /* 0x727fffff0800780c */ /* 0x000fda0003f04070 */
[----:B01----:R-:W-:Y:S05]  /*1f70*/  @!P0 BRA `(.L_x_33) ;  /* 0x00000000000c8947 */ /* 0x003fea0003800000 */
[----:B------:R-:W-:-:S07]  /*1f80*/  MOV R12, 0x1fa0 ;  /* 0x00001fa0000c7802 */ /* 0x000fce0000000f00 */
[----:B------:R-:W-:Y:S05]  /*1f90*/  CALL.REL.NOINC `($__internal_0_$__cuda_sm20_sqrt_rn_f32_slowpath) ;  /* 0x0000002000687944 */ /* 0x000fea0003c00000 */
[----:B------:R-:W-:Y:S05]  /*1fa0*/  BRA `(.L_x_34) ;  /* 0x0000000000107947 */ /* 0x000fea0003800000 */
.L_x_33:
[----:B------:R-:W-:Y:S01]  /*1fb0*/  FMUL.FTZ R13, R4, R5 ;  /* 0x00000005040d7220 */ /* 0x000fe20000410000 */
[----:B------:R-:W-:-:S03]  /*1fc0*/  FMUL.FTZ R5, R5, 0.5 ;  /* 0x3f00000005057820 */ /* 0x000fc60000410000 */
[----:B------:R-:W-:-:S04]  /*1fd0*/  FFMA R4, -R13, R13, R4 ;  /* 0x0000000d0d047223 */ /* 0x000fc80000000104 */
[----:B------:R-:W-:-:S07]  /*1fe0*/  FFMA R13, R4, R5, R13 ;  /* 0x00000005040d7223 */ /* 0x000fce000000000d */
.L_x_34:
[----:B------:R-:W-:Y:S05]  /*1ff0*/  BSYNC.RECONVERGENT B1 ;  /* 0x0000000000017941 */ /* 0x000fea0003800200 */
.L_x_32:
[----:B------:R-:W-:Y:S01]  /*2000*/  FADD R13, R19, -R13 ;  /* 0x8000000d130d7221 */ /* 0x000fe20000000000 */
[----:B------:R-:W0:Y:S01]  /*2010*/  LDC R5, c[0x0][0x3e0] ;  /* 0x0000f800ff057b82 */ /* 0x000e220000000800 */
[----:B------:R-:W-:Y:S02]  /*2020*/  MOV R18, R7 ;  /* 0x0000000700127202 */ /* 0x000fe40000000f00 */
[----:B------:R-:W-:-:S06]  /*2030*/  FMUL R13, R13, 0.5 ;  /* 0x3f0000000d0d7820 */ /* 0x000fcc0000400000 */
[----:B------:R-:W1:Y:S02]  /*2040*/  F2I.FLOOR.NTZ R13, R13 ;  /* 0x0000000d000d7305 */ /* 0x000e640000207100 */
[----:B-1----:R-:W-:-:S04]  /*2050*/  LOP3.LUT R4, RZ, R13, RZ, 0x33, !PT ;  /* 0x0000000dff047212 */ /* 0x002fc800078e33ff */
[----:B0-----:R-:W-:-:S05]  /*2060*/  LEA R4, R5, R4, 0x1 ;  /* 0x0000000405047211 */ /* 0x001fca00078e08ff */
[----:B------:R-:W-:-:S05]  /*2070*/  IMAD R4, R13, R4, RZ ;  /* 0x000000040d047224 */ /* 0x000fca00078e02ff */
[----:B------:R-:W-:-:S04]  /*2080*/  LEA.HI R4, R4, R4, RZ, 0x1 ;  /* 0x0000000404047211 */ /* 0x000fc800078f08ff */
[----:B------:R-:W-:-:S04]  /*2090*/  SHF.R.S32.HI R4, RZ, 0x1, R4 ;  /* 0x00000001ff047819 */ /* 0x000fc80000011404 */
[----:B------:R-:W-:-:S04]  /*20a0*/  IADD3 R12, PT, PT, -R4, R15, R13 ;  /* 0x0000000f040c7210 */ /* 0x000fc80007ffe10d */
[----:B------:R-:W-:-:S04]  /*20b0*/  VIMNMX R4, PT, PT, R13, R12, !PT ;  /* 0x0000000c0d047248 */ /* 0x000fc80007fe0100 */
[----:B------:R-:W-:-:S13]  /*20c0*/  ISETP.GE.AND P0, PT, R4, R5, PT ;  /* 0x000000050400720c */ /* 0x000fda0003f06270 */
[----:B------:R-:W-:Y:S05]  /*20d0*/  @P0 BRA `(.L_x_31) ;  /* 0x00000004001c0947 */ /* 0x000fea0003800000 */
[----:B------:R-:W0:Y:S08]  /*20e0*/  LDC.64 R8, c[0x0][0x3d8] ;  /* 0x0000f600ff087b82 */ /* 0x000e300000000a00 */
[----:B------:R-:W1:Y:S01]  /*20f0*/  LDC.64 R4, c[0x0][0x3d0] ;  /* 0x0000f400ff047b82 */ /* 0x000e620000000a00 */
[----:B0-----:R-:W-:-:S06]  /*2100*/  IMAD.WIDE R22, R13, 0x4, R8 ;  /* 0x000000040d167825 */ /* 0x001fcc00078e0208 */
[----:B------:R-:W1:Y:S02]  /*2110*/  LDG.E.CONSTANT R23, desc[UR8][R22.64] ;  /* 0x0000000816177981 */ /* 0x000e64000c1e9900 */
[----:B-1----:R-:W-:-:S06]  /*2120*/  IMAD.WIDE R10, R23, 0x4, R4 ;  /* 0x00000004170a7825 */ /* 0x002fcc00078e0204 */
[----:B------:R-:W2:Y:S01]  /*2130*/  LDG.E.CONSTANT R11, desc[UR8][R10.64] ;  /* 0x000000080a0b7981 */ /* 0x000ea2000c1e9900 */
[----:B------:R-:W-:Y:S01]  /*2140*/  MOV R18, R7 ;  /* 0x0000000700127202 */ /* 0x000fe20000000f00 */
[----:B------:R-:W-:Y:S01]  /*2150*/  IMAD.WIDE R12, R12, 0x4, R8 ;  /* 0x000000040c0c7825 */ /* 0x000fe200078e0208 */
[----:B--2---:R-:W-:-:S13]  /*2160*/  FSETP.GEU.AND P0, PT, |R11|, 0.0099999997764825820923, PT ;  /* 0x3c23d70a0b00780b */ /* 0x004fda0003f0e200 */
[----:B------:R-:W-:Y:S05]  /*2170*/  @!P0 BRA `(.L_x_31) ;  /* 0x0000000000f48947 */ /* 0x000fea0003800000 */
[----:B------:R-:W2:Y:S02]  /*2180*/  LDG.E.CONSTANT R13, desc[UR8][R12.64] ;  /* 0x000000080c0d7981 */ /* 0x000ea4000c1e9900 */
[----:B--2---:R-:W-:-:S06]  /*2190*/  IMAD.WIDE R4, R13, 0x4, R4 ;  /* 0x000000040d047825 */ /* 0x004fcc00078e0204 */
[----:B------:R-:W2:Y:S01]  /*21a0*/  LDG.E.CONSTANT R4, desc[UR8][R4.64] ;  /* 0x0000000804047981 */ /* 0x000ea2000c1e9900 */
[----:B------:R-:W-:Y:S01]  /*21b0*/  MOV R18, R7 ;  /* 0x0000000700127202 */ /* 0x000fe20000000f00 */
[----:B--2---:R-:W-:-:S05]  /*21c0*/  FMUL R8, R11, R4 ;  /* 0x000000040b087220 */ /* 0x004fca0000400000 */
[----:B------:R-:W-:-:S04]  /*21d0*/  FSETP.GTU.AND P0, PT, R8, RZ, PT ;  /* 0x000000ff0800720b */ /* 0x000fc80003f0c000 */
[----:B------:R-:W-:-:S13]  /*21e0*/  FSETP.LT.OR P0, PT, |R4|, 0.0099999997764825820923, !P0 ;  /* 0x3c23d70a0400780b */ /* 0x000fda0004701600 */
[----:B------:R-:W-:Y:S05]  /*21f0*/  @P0 BRA `(.L_x_31) ;  /* 0x0000000000d40947 */ /* 0x000fea0003800000 */
[----:B------:R-:W0:Y:S01]  /*2200*/  LDC.64 R10, c[0x0][0x380] ;  /* 0x0000e000ff0a7b82 */ /* 0x000e220000000a00 */
[----:B------:R-:W-:Y:S01]  /*2210*/  IMAD R5, R23, 0x3, RZ ;  /* 0x0000000317057824 */ /* 0x000fe200078e02ff */
[----:B------:R-:W1:Y:S01]  /*2220*/  LDCU UR6, c[0x0][0x3e4] ;  /* 0x00007c80ff0677ac */ /* 0x000e620008000800 */
[----:B------:R-:W-:Y:S02]  /*2230*/  IMAD R9, R13, 0x3, RZ ;  /* 0x000000030d097824 */ /* 0x000fe400078e02ff */
[----:B0-----:R-:W-:-:S04]  /*2240*/  IMAD.WIDE R4, R5, 0x4, R10 ;  /* 0x0000000405047825 */ /* 0x001fc800078e020a */
[----:B------:R-:W-:Y:S01]  /*2250*/  IMAD.WIDE R10, R9, 0x4, R10 ;  /* 0x00000004090a7825 */ /* 0x000fe200078e020a */
[----:B------:R-:W2:Y:S04]  /*2260*/  LDG.E.CONSTANT R13, desc[UR8][R4.64+0x4] ;  /* 0x00000408040d7981 */ /* 0x000ea8000c1e9900 */
[----:B------:R-:W2:Y:S04]  /*2270*/  LDG.E.CONSTANT R16, desc[UR8][R10.64+0x4] ;  /* 0x000004080a107981 */ /* 0x000ea8000c1e9900 */
[----:B------:R-:W3:Y:S04]  /*2280*/  LDG.E.CONSTANT R9, desc[UR8][R4.64] ;  /* 0x0000000804097981 */ /* 0x000ee8000c1e9900 */
[----:B------:R-:W3:Y:S04]  /*2290*/  LDG.E.CONSTANT R12, desc[UR8][R10.64] ;  /* 0x000000080a0c7981 */ /* 0x000ee8000c1e9900 */
[----:B------:R-:W4:Y:S04]  /*22a0*/  LDG.E.CONSTANT R15, desc[UR8][R4.64+0x8] ;  /* 0x00000808040f7981 */ /* 0x000f28000c1e9900 */
[----:B------:R-:W4:Y:S01]  /*22b0*/  LDG.E.CONSTANT R18, desc[UR8][R10.64+0x8] ;  /* 0x000008080a127981 */ /* 0x000f22000c1e9900 */
[----:B--2---:R-:W-:Y:S01]  /*22c0*/  FADD R13, R13, -R16 ;  /* 0x800000100d0d7221 */ /* 0x004fe20000000000 */
[----:B---3--:R-:W-:-:S03]  /*22d0*/  FADD R9, R9, -R12 ;  /* 0x8000000c09097221 */ /* 0x008fc60000000000 */
[----:B------:R-:W-:-:S04]  /*22e0*/  FMUL R12, R13, R13 ;  /* 0x0000000d0d0c7220 */ /* 0x000fc80000400000 */
[----:B------:R-:W-:Y:S01]  /*22f0*/  FFMA R12, R9, R9, R12 ;  /* 0x00000009090c7223 */ /* 0x000fe2000000000c */
[----:B----4-:R-:W-:Y:S01]  /*2300*/  FADD R15, R15, -R18 ;  /* 0x800000120f0f7221 */ /* 0x010fe20000000000 */
[----:B------:R-:W-:-:S03]  /*2310*/  MOV R18, R7 ;  /* 0x0000000700127202 */ /* 0x000fc60000000f00 */
[----:B------:R-:W-:-:S05]  /*2320*/  FFMA R12, R15, R15, R12 ;  /* 0x0000000f0f0c7223 */ /* 0x000fca000000000c */
[----:B------:R-:W-:-:S04]  /*2330*/  FSETP.GT.AND P0, PT, R12, 9.9999999747524270788e-07, PT ;  /* 0x358637bd0c00780b */ /* 0x000fc80003f04000 */
[----:B-1----:R-:W-:-:S13]  /*2340*/  FSETP.GEU.OR P0, PT, R12, UR6, !P0 ;  /* 0x000000060c007c0b */ /* 0x002fda000c70e400 */
[----:B------:R-:W-:Y:S05]  /*2350*/  @P0 BRA `(.L_x_31) ;  /* 0x00000000007c0947 */ /* 0x000fea0003800000 */
[----:B------:R-:W-:Y:S01]  /*2360*/  IADD3 R2, PT, PT, R12, -0xd000000, RZ ;  /* 0xf30000000c027810 */ /* 0x000fe20007ffe0ff */
[----:B------:R0:W1:Y:S01]  /*2370*/  MUFU.RSQ R5, R12 ;  /* 0x0000000c00057308 */ /* 0x0000620000001400 */
[----:B------:R-:W-:Y:S02]  /*2380*/  BSSY.RECONVERGENT B1, `(.L_x_35) ;  /* 0x000000b000017945 */ /* 0x000fe40003800200 */
[----:B------:R-:W-:-:S13]  /*2390*/  ISETP.GT.U32.AND P0, PT, R2, 0x727fffff, PT ;  /* 0x727fffff0200780c */ /* 0x000fda0003f04070 */
[----:B0-----:R-:W-:Y:S05]  /*23a0*/  @!P0 BRA `(.L_x_36) ;  /* 0x0000000000108947 */ /* 0x001fea0003800000 */
[----:B------:R-:W-:Y:S02]  /*23b0*/  MOV R4, R12 ;  /* 0x0000000c00047202 */ /* 0x000fe40000000f00 */
[----:B------:R-:W-:-:S07]  /*23c0*/  MOV R12, 0x23e0 ;  /* 0x000023e0000c7802 */ /* 0x000fce0000000f00 */
[----:B-1----:R-:W-:Y:S05]  /*23d0*/  CALL.REL.NOINC `($__internal_0_$__cuda_sm20_sqrt_rn_f32_slowpath) ;  /* 0x0000001c00587944 */ /* 0x002fea0003c00000 */
[----:B------:R-:W-:Y:S05]  /*23e0*/  BRA `(.L_x_37) ;  /* 0x0000000000107947 */ /* 0x000fea0003800000 */
.L_x_36:
[----:B-1----:R-:W-:Y:S01]  /*23f0*/  FMUL.FTZ R13, R12, R5 ;  /* 0x000000050c0d7220 */ /* 0x002fe20000410000 */
[----:B------:R-:W-:-:S03]  /*2400*/  FMUL.FTZ R4, R5, 0.5 ;  /* 0x3f00000005047820 */ /* 0x000fc60000410000 */
[----:B------:R-:W-:-:S04]  /*2410*/  FFMA R2, -R13, R13, R12 ;  /* 0x0000000d0d027223 */ /* 0x000fc8000000010c */
[----:B------:R-:W-:-:S07]  /*2420*/  FFMA R13, R2, R4, R13 ;  /* 0x00000004020d7223 */ /* 0x000fce000000000d */
.L_x_37:
[----:B------:R-:W-:Y:S05]  /*2430*/  BSYNC.RECONVERGENT B1 ;  /* 0x0000000000017941 */ /* 0x000fea0003800200 */
.L_x_35:
[----:B------:R-:W0:Y:S01]  /*2440*/  MUFU.RCP R2, R13 ;  /* 0x0000000d00027308 */ /* 0x000e220000001000 */
[----:B------:R-:W-:Y:S07]  /*2450*/  BSSY.RECONVERGENT B4, `(.L_x_38) ;  /* 0x000000c000047945 */ /* 0x000fee0003800200 */
[----:B------:R-:W1:Y:S01]  /*2460*/  FCHK P0, R8, R13 ;  /* 0x0000000d08007302 */ /* 0x000e620000000000 */
[----:B0-----:R-:W-:-:S04]  /*2470*/  FFMA R5, R2, -R13, 1 ;  /* 0x3f80000002057423 */ /* 0x001fc8000000080d */
[----:B------:R-:W-:-:S04]  /*2480*/  FFMA R5, R2, R5, R2 ;  /* 0x0000000502057223 */ /* 0x000fc80000000002 */
[----:B------:R-:W-:-:S04]  /*2490*/  FFMA R2, R8, R5, RZ ;  /* 0x0000000508027223 */ /* 0x000fc800000000ff */
[----:B------:R-:W-:-:S04]  /*24a0*/  FFMA R4, R2, -R13, R8 ;  /* 0x8000000d02047223 */ /* 0x000fc80000000008 */
[----:B------:R-:W-:Y:S01]  /*24b0*/  FFMA R2, R5, R4, R2 ;  /* 0x0000000405027223 */ /* 0x000fe20000000002 */
[----:B-1----:R-:W-:Y:S06]  /*24c0*/  @!P0 BRA `(.L_x_39) ;  /* 0x0000000000108947 */ /* 0x002fec0003800000 */
[----:B------:R-:W-:Y:S02]  /*24d0*/  MOV R5, R8 ;  /* 0x0000000800057202 */ /* 0x000fe40000000f00 */
[----:B------:R-:W-:Y:S02]  /*24e0*/  MOV R2, R13 ;  /* 0x0000000d00027202 */ /* 0x000fe40000000f00 */
[----:B------:R-:W-:-:S07]  /*24f0*/  MOV R4, 0x2510 ;  /* 0x0000251000047802 */ /* 0x000fce0000000f00 */
[----:B------:R-:W-:Y:S05]  /*2500*/  CALL.REL.NOINC `($__internal_1_$__cuda_sm3x_div_rn_noftz_f32_slowpath) ;  /* 0x0000001c00647944 */ /* 0x000fea0003c00000 */
.L_x_39:
[----:B------:R-:W-:Y:S05]  /*2510*/  BSYNC.RECONVERGENT B4 ;  /* 0x0000000000047941 */ /* 0x000fea0003800200 */
.L_x_38:
[----:B------:R-:W-:Y:S01]  /*2520*/  FADD R2, RZ, R2 ;  /* 0x00000002ff027221 */ /* 0x000fe20000000000 */
[----:B------:R-:W-:-:S04]  /*2530*/  MOV R18, R7 ;  /* 0x0000000700127202 */ /* 0x000fc80000000f00 */
[----:B------:R-:W-:-:S07]  /*2540*/  MOV R21, R2 ;  /* 0x0000000200157202 */ /* 0x000fce0000000f00 */
.L_x_31:
[----:B------:R-:W-:Y:S05]  /*2550*/  BSYNC.RECONVERGENT B3 ;  /* 0x0000000000037941 */ /* 0x000fea0003800200 */
.L_x_30:
[----:B------:R-:W-:-:S13]  /*2560*/  ISETP.NE.AND P0, PT, R6, RZ, PT ;  /* 0x000000ff0600720c */ /* 0x000fda0003f05270 */
[----:B------:R-:W-:Y:S05]  /*2570*/  @!P0 BRA `(.L_x_29) ;  /* 0x0000000c00148947 */ /* 0x000fea0003800000 */
[----:B------:R-:W0:Y:S01]  /*2580*/  LDC R16, c[0x0][0x3e0] ;  /* 0x0000f800ff107b82 */ /* 0x000e220000000800 */
[----:B------:R-:W-:-:S07]  /*2590*/  MOV R21, R2 ;  /* 0x0000000200157202 */ /* 0x000fce0000000f00 */
[----:B------:R-:W1:Y:S08]  /*25a0*/  LDC.64 R6, c[0x0][0x380] ;  /* 0x0000e000ff067b82 */ /* 0x000e700000000a00 */
[----:B------:R-:W2:Y:S08]  /*25b0*/  LDC.64 R8, c[0x0][0x3d0] ;  /* 0x0000f400ff087b82 */ /* 0x000eb00000000a00 */
[----:B------:R-:W3:Y:S02]  /*25c0*/  LDC.64 R10, c[0x0][0x3d8] ;  /* 0x0000f600ff0a7b82 */ /* 0x000ee40000000a00 */
.L_x_60:
[----:B------:R-:W-:Y:S01]  /*25d0*/  I2FP.F32.U32 R2, R18 ;  /* 0x0000001200027245 */ /* 0x000fe20000201000 */
[----:B------:R-:W-:Y:S04]  /*25e0*/  BSSY.RECONVERGENT B1, `(.L_x_40) ;  /* 0x000000e000017945 */ /* 0x000fe80003800200 */
[----:B------:R-:W-:-:S04]  /*25f0*/  FFMA R2, R2, -8, R17 ;  /* 0xc100000002027823 */ /* 0x000fc80000000011 */
[----:B------:R4:W0:Y:S01]  /*2600*/  MUFU.RSQ R5, R2 ;  /* 0x0000000200057308 */ /* 0x0008220000001400 */
[----:B------:R-:W-:-:S04]  /*2610*/  IADD3 R4, PT, PT, R2, -0xd000000, RZ ;  /* 0xf300000002047810 */ /* 0x000fc80007ffe0ff */
[----:B------:R-:W-:-:S13]  /*2620*/  ISETP.GT.U32.AND P0, PT, R4, 0x727fffff, PT ;  /* 0x727fffff0400780c */ /* 0x000fda0003f04070 */
[----:B0---4-:R-:W-:Y:S05]  /*2630*/  @!P0 BRA `(.L_x_41) ;  /* 0x0000000000108947 */ /* 0x011fea0003800000 */
[----:B------:R-:W-:Y:S01]  /*2640*/  IMAD.MOV.U32 R4, RZ, RZ, R2 ;  /* 0x000000ffff047224 */ /* 0x000fe200078e0002 */
[----:B------:R-:W-:-:S07]  /*2650*/  MOV R12, 0x2670 ;  /* 0x00002670000c7802 */ /* 0x000fce0000000f00 */
[----:B-123--:R-:W-:Y:S05]  /*2660*/  CALL.REL.NOINC `($__internal_0_$__cuda_sm20_sqrt_rn_f32_slowpath) ;  /* 0x0000001800b47944 */ /* 0x00efea0003c00000 */
[----:B------:R-:W-:Y:S05]  /*2670*/  BRA `(.L_x_42) ;  /* 0x0000000000107947 */ /* 0x000fea0003800000 */
.L_x_41:
[----:B------:R-:W-:Y:S01]  /*2680*/  FMUL.FTZ R13, R2, R5 ;  /* 0x00000005020d7220 */ /* 0x000fe20000410000 */
[----:B------:R-:W-:-:S03]  /*2690*/  FMUL.FTZ R4, R5, 0.5 ;  /* 0x3f00000005047820 */ /* 0x000fc60000410000 */
[----:B------:R-:W-:-:S04]  /*26a0*/  FFMA R2, -R13, R13, R2 ;  /* 0x0000000d0d027223 */ /* 0x000fc80000000102 */
[----:B------:R-:W-:-:S07]  /*26b0*/  FFMA R13, R2, R4, R13 ;  /* 0x00000004020d7223 */ /* 0x000fce000000000d */
.L_x_42:
[----:B------:R-:W-:Y:S05]  /*26c0*/  BSYNC.RECONVERGENT B1 ;  /* 0x0000000000017941 */ /* 0x000fea0003800200 */
.L_x_40:
[----:B------:R-:W-:Y:S01]  /*26d0*/  FADD R13, R19, -R13 ;  /* 0x8000000d130d7221 */ /* 0x000fe20000000000 */
[----:B------:R-:W-:Y:S01]  /*26e0*/  IADD3 R15, PT, PT, R18, 0x1, RZ ;  /* 0x00000001120f7810 */ /* 0x000fe20007ffe0ff */
[----:B------:R-:W-:Y:S02]  /*26f0*/  BSSY.RECONVERGENT B3, `(.L_x_43) ;  /* 0x000004b000037945 */ /* 0x000fe40003800200 */
[----:B------:R-:W-:-:S06]  /*2700*/  FMUL R13, R13, 0.5 ;  /* 0x3f0000000d0d7820 */ /* 0x000fcc0000400000 */
[----:B------:R-:W0:Y:S02]  /*2710*/  F2I.FLOOR.NTZ R13, R13 ;  /* 0x0000000d000d7305 */ /* 0x000e240000207100 */
[----:B0-----:R-:W-:-:S04]  /*2720*/  LOP3.LUT R5, RZ, R13, RZ, 0x33, !PT ;  /* 0x0000000dff057212 */ /* 0x001fc800078e33ff */
[----:B------:R-:W-:-:S05]  /*2730*/  LEA R5, R16, R5, 0x1 ;  /* 0x0000000510057211 */ /* 0x000fca00078e08ff */
[----:B------:R-:W-:-:S05]  /*2740*/  IMAD R5, R13, R5, RZ ;  /* 0x000000050d057224 */ /* 0x000fca00078e02ff */
[----:B------:R-:W-:-:S04]  /*2750*/  LEA.HI R5, R5, R5, RZ, 0x1 ;  /* 0x0000000505057211 */ /* 0x000fc800078f08ff */
[----:B------:R-:W-:-:S04]  /*2760*/  SHF.R.S32.HI R2, RZ, 0x1, R5 ;  /* 0x00000001ff027819 */ /* 0x000fc80000011405 */
[----:B------:R-:W-:-:S04]  /*2770*/  IADD3 R2, PT, PT, -R2, R15, R13 ;  /* 0x0000000f02027210 */ /* 0x000fc80007ffe10d */
[----:B------:R-:W-:-:S04]  /*2780*/  VIMNMX R5, PT, PT, R13, R2, !PT ;  /* 0x000000020d057248 */ /* 0x000fc80007fe0100 */
[----:B------:R-:W-:-:S13]  /*2790*/  ISETP.GE.AND P0, PT, R5, R16, PT ;  /* 0x000000100500720c */ /* 0x000fda0003f06270 */
[----:B------:R-:W-:Y:S05]  /*27a0*/  @P0 BRA `(.L_x_44) ;  /* 0x0000000000fc0947 */ /* 0x000fea0003800000 */
[----:B---3--:R-:W-:-:S05]  /*27b0*/  IMAD.WIDE R4, R13, 0x4, R10 ;  /* 0x000000040d047825 */ /* 0x008fca00078e020a */
[----:B------:R-:W2:Y:S02]  /*27c0*/  LDG.E.CONSTANT R25, desc[UR8][R4.64] ;  /* 0x0000000804197981 */ /* 0x000ea4000c1e9900 */
[----:B--2---:R-:W-:-:S06]  /*27d0*/  IMAD.WIDE R12, R25, 0x4, R8 ;  /* 0x00000004190c7825 */ /* 0x004fcc00078e0208 */
[----:B------:R-:W2:Y:S01]  /*27e0*/  LDG.E.CONSTANT R13, desc[UR8][R12.64] ;  /* 0x000000080c0d7981 */ /* 0x000ea2000c1e9900 */
[----:B------:R-:W-:Y:S01]  /*27f0*/  IMAD.WIDE R22, R2, 0x4, R10 ;  /* 0x0000000402167825 */ /* 0x000fe200078e020a */
[----:B--2---:R-:W-:-:S13]  /*2800*/  FSETP.GEU.AND P0, PT, |R13|, 0.0099999997764825820923, PT ;  /* 0x3c23d70a0d00780b */ /* 0x004fda0003f0e200 */
[----:B------:R-:W-:Y:S05]  /*2810*/  @!P0 BRA `(.L_x_44) ;  /* 0x0000000000e08947 */ /* 0x000fea0003800000 */
[----:B------:R-:W2:Y:S02]  /*2820*/  LDG.E.CONSTANT R23, desc[UR8][R22.64] ;  /* 0x0000000816177981 */ /* 0x000ea4000c1e9900 */
[----:B--2---:R-:W-:-:S06]  /*2830*/  IMAD.WIDE R4, R23, 0x4, R8 ;  /* 0x0000000417047825 */ /* 0x004fcc00078e0208 */
[----:B------:R-:W2:Y:S02]  /*2840*/  LDG.E.CONSTANT R4, desc[UR8][R4.64] ;  /* 0x0000000804047981 */ /* 0x000ea4000c1e9900 */
[----:B--2---:R-:W-:-:S05]  /*2850*/  FMUL R2, R13, R4 ;  /* 0x000000040d027220 */ /* 0x004fca0000400000 */
[----:B------:R-:W-:-:S04]  /*2860*/  FSETP.GTU.AND P0, PT, R2, RZ, PT ;  /* 0x000000ff0200720b */ /* 0x000fc80003f0c000 */
[----:B------:R-:W-:-:S13]  /*2870*/  FSETP.LT.OR P0, PT, |R4|, 0.0099999997764825820923, !P0 ;  /* 0x3c23d70a0400780b */ /* 0x000fda0004701600 */
[----:B------:R-:W-:Y:S05]  /*2880*/  @P0 BRA `(.L_x_44) ;  /* 0x0000000000c40947 */ /* 0x000fea0003800000 */
[----:B------:R-:W-:Y:S02]  /*2890*/  IMAD R5, R25, 0x3, RZ ;  /* 0x0000000319057824 */ /* 0x000fe400078e02ff */
[----:B------:R-:W-:Y:S02]  /*28a0*/  IMAD R13, R23, 0x3, RZ ;  /* 0x00000003170d7824 */ /* 0x000fe400078e02ff */
[----:B-1----:R-:W-:-:S04]  /*28b0*/  IMAD.WIDE R4, R5, 0x4, R6 ;  /* 0x0000000405047825 */ /* 0x002fc800078e0206 */
        /* <DEDUP_REMOVED lines=11> */
[----:B----4-:R-:W-:-:S04]  /*2970*/  FADD R26, R26, -R27 ;  /* 0x8000001b1a1a7221 */ /* 0x010fc80000000000 */
[----:B------:R-:W-:-:S05]  /*2980*/  FFMA R26, R26, R26, R23 ;  /* 0x0000001a1a1a7223 */ /* 0x000fca0000000017 */
[----:B------:R-:W-:-:S04]  /*2990*/  FSETP.GT.AND P0, PT, R26, 9.9999999747524270788e-07, PT ;  /* 0x358637bd1a00780b */ /* 0x000fc80003f04000 */
[----:B------:R-:W-:-:S13]  /*29a0*/  FSETP.GEU.OR P0, PT, R26, UR7, !P0 ;  /* 0x000000071a007c0b */ /* 0x000fda000c70e400 */
        /* <DEDUP_REMOVED lines=10> */
.L_x_46:
[----:B-1----:R-:W-:Y:S01]  /*2a50*/  FMUL.FTZ R13, R26, R5 ;  /* 0x000000051a0d7220 */ /* 0x002fe20000410000 */
[----:B------:R-:W-:-:S03]  /*2a60*/  FMUL.FTZ R5, R5, 0.5 ;  /* 0x3f00000005057820 */ /* 0x000fc60000410000 */
[----:B------:R-:W-:-:S04]  /*2a70*/  FFMA R4, -R13, R13, R26 ;  /* 0x0000000d0d047223 */ /* 0x000fc8000000011a */
[----:B------:R-:W-:-:S07]  /*2a80*/  FFMA R13, R4, R5, R13 ;  /* 0x00000005040d7223 */ /* 0x000fce000000000d */
.L_x_47:
[----:B------:R-:W-:Y:S05]  /*2a90*/  BSYNC.RECONVERGENT B1 ;  /* 0x0000000000017941 */ /* 0x000fea0003800200 */
.L_x_45:
        /* <DEDUP_REMOVED lines=13> */
[----:B------:R-:W-:-:S07]  /*2b70*/  MOV R4, R2 ;  /* 0x0000000200047202 */ /* 0x000fce0000000f00 */
.L_x_49:
[----:B------:R-:W-:Y:S05]  /*2b80*/  BSYNC.RECONVERGENT B4 ;  /* 0x0000000000047941 */ /* 0x000fea0003800200 */
.L_x_48:
[----:B------:R-:W-:-:S07]  /*2b90*/  FADD R21, R21, R4 ;  /* 0x0000000415157221 */ /* 0x000fce0000000000 */
.L_x_44:
[----:B------:R-:W-:Y:S05]  /*2ba0*/  BSYNC.RECONVERGENT B3 ;  /* 0x0000000000037941 */ /* 0x000fea0003800200 */
.L_x_43:
[----:B------:R-:W-:Y:S01]  /*2bb0*/  IADD3 R25, PT, PT, R20, R18, RZ ;  /* 0x0000001214197210 */ /* 0x000fe20007ffe0ff */
[----:B------:R-:W-:Y:S03]  /*2bc0*/  BSSY.RECONVERGENT B1, `(.L_x_50) ;  /* 0x000000f000017945 */ /* 0x000fe60003800200 */
[----:B------:R-:W-:-:S05]  /*2bd0*/  I2FP.F32.U32 R2, R25 ;  /* 0x0000001900027245 */ /* 0x000fca0000201000 */
[----:B------:R-:W-:-:S04]  /*2be0*/  FFMA R2, R2, -8, R17 ;  /* 0xc100000002027823 */ /* 0x000fc80000000011 */
[----:B------:R0:W4:Y:S01]  /*2bf0*/  MUFU.RSQ R5, R2 ;  /* 0x0000000200057308 */ /* 0x0001220000001400 */
[----:B------:R-:W-:-:S04]  /*2c00*/  IADD3 R4, PT, PT, R2, -0xd000000, RZ ;  /* 0xf300000002047810 */ /* 0x000fc80007ffe0ff */
[----:B------:R-:W-:-:S13]  /*2c10*/  ISETP.GT.U32.AND P0, PT, R4, 0x727fffff, PT ;  /* 0x727fffff0400780c */ /* 0x000fda0003f04070 */
[----:B0---4-:R-:W-:Y:S05]  /*2c20*/  @!P0 BRA `(.L_x_51) ;  /* 0x0000000000108947 */ /* 0x011fea0003800000 */
[----:B------:R-:W-:Y:S02]  /*2c30*/  MOV R4, R2 ;  /* 0x0000000200047202 */ /* 0x000fe40000000f00 */
[----:B------:R-:W-:-:S07]  /*2c40*/  MOV R12, 0x2c60 ;  /* 0x00002c60000c7802 */ /* 0x000fce0000000f00 */
[----:B-123--:R-:W-:Y:S05]  /*2c50*/  CALL.REL.NOINC `($__internal_0_$__cuda_sm20_sqrt_rn_f32_slowpath) ;  /* 0x0000001400387944 */ /* 0x00efea0003c00000 */
[----:B------:R-:W-:Y:S05]  /*2c60*/  BRA `(.L_x_52) ;  /* 0x0000000000107947 */ /* 0x000fea0003800000 */
.L_x_51:
[----:B------:R-:W-:Y:S01]  /*2c70*/  FMUL.FTZ R13, R2, R5 ;  /* 0x00000005020d7220 */ /* 0x000fe20000410000 */
[----:B------:R-:W-:-:S03]  /*2c80*/  FMUL.FTZ R4, R5, 0.5 ;  /* 0x3f00000005047820 */ /* 0x000fc60000410000 */
[----:B------:R-:W-:-:S04]  /*2c90*/  FFMA R2, -R13, R13, R2 ;  /* 0x0000000d0d027223 */ /* 0x000fc80000000102 */
[----:B------:R-:W-:-:S07]  /*2ca0*/  FFMA R13, R2, R4, R13 ;  /* 0x00000004020d7223 */ /* 0x000fce000000000d */
.L_x_52:
[----:B------:R-:W-:Y:S05]  /*2cb0*/  BSYNC.RECONVERGENT B1 ;  /* 0x0000000000017941 */ /* 0x000fea0003800200 */
.L_x_50:
[----:B------:R-:W-:Y:S01]  /*2cc0*/  FADD R13, R19, -R13 ;  /* 0x8000000d130d7221 */ /* 0x000fe20000000000 */
[----:B------:R-:W-:Y:S03]  /*2cd0*/  BSSY.RECONVERGENT B3, `(.L_x_53) ;  /* 0x000004c000037945 */ /* 0x000fe60003800200 */
[----:B------:R-:W-:-:S06]  /*2ce0*/  FMUL R13, R13, 0.5 ;  /* 0x3f0000000d0d7820 */ /* 0x000fcc0000400000 */
[----:B------:R-:W0:Y:S02]  /*2cf0*/  F2I.FLOOR.NTZ R13, R13 ;  /* 0x0000000d000d7305 */ /* 0x000e240000207100 */
[----:B0-----:R-:W-:Y:S02]  /*2d00*/  LOP3.LUT R5, RZ, R13, RZ, 0x33, !PT ;  /* 0x0000000dff057212 */ /* 0x001fe400078e33ff */
[----:B------:R-:W-:Y:S02]  /*2d10*/  IADD3 R2, PT, PT, R13, R15, R20 ;  /* 0x0000000f0d027210 */ /* 0x000fe40007ffe014 */
[----:B------:R-:W-:-:S05]  /*2d20*/  LEA R5, R16, R5, 0x1 ;  /* 0x0000000510057211 */ /* 0x000fca00078e08ff */
[----:B------:R-:W-:-:S05]  /*2d30*/  IMAD R5, R13, R5, RZ ;  /* 0x000000050d057224 */ /* 0x000fca00078e02ff */
[----:B------:R-:W-:-:S04]  /*2d40*/  LEA.HI R5, R5, R5, RZ, 0x1 ;  /* 0x0000000505057211 */ /* 0x000fc800078f08ff */
[----:B------:R-:W-:-:S04]  /*2d50*/  SHF.R.S32.HI R5, RZ, 0x1, R5 ;  /* 0x00000001ff057819 */ /* 0x000fc80000011405 */
[----:B------:R-:W-:-:S04]  /*2d60*/  IADD3 R2, PT, PT, -R5, R2, RZ ;  /* 0x0000000205027210 */ /* 0x000fc80007ffe1ff */
[----:B------:R-:W-:-:S04]  /*2d70*/  VIMNMX R5, PT, PT, R13, R2, !PT ;  /* 0x000000020d057248 */ /* 0x000fc80007fe0100 */
[----:B------:R-:W-:-:S13]  /*2d80*/  ISETP.GE.AND P0, PT, R5, R16, PT ;  /* 0x000000100500720c */ /* 0x000fda0003f06270 */
[----:B------:R-:W-:Y:S05]  /*2d90*/  @P0 BRA `(.L_x_54) ;  /* 0x0000000000fc0947 */ /* 0x000fea0003800000 */
[----:B---3--:R-:W-:-:S06]  /*2da0*/  IMAD.WIDE R22, R13, 0x4, R10 ;  /* 0x000000040d167825 */ /* 0x008fcc00078e020a */
[----:B------:R-:W2:Y:S02]  /*2db0*/  LDG.E.CONSTANT R23, desc[UR8][R22.64] ;  /* 0x0000000816177981 */ /* 0x000ea4000c1e9900 */
[----:B--2---:R-:W-:-:S05]  /*2dc0*/  IMAD.WIDE R4, R23, 0x4, R8 ;  /* 0x0000000417047825 */ /* 0x004fca00078e0208 */
        /* <DEDUP_REMOVED lines=21> */
[----:B--2---:R-:W-:-:S04]  /*2f20*/  FADD R22, R22, -R23 ;  /* 0x8000001716167221 */ /* 0x004fc80000000000 */
[----:B------:R-:W-:Y:S01]  /*2f30*/  FMUL R22, R22, R22 ;  /* 0x0000001616167220 */ /* 0x000fe20000400000 */
[----:B---3--:R-:W-:-:S04]  /*2f40*/  FADD R15, R15, -R18 ;  /* 0x800000120f0f7221 */ /* 0x008fc80000000000 */
        /* <DEDUP_REMOVED lines=15> */
.L_x_56:
[----:B-1----:R-:W-:Y:S01]  /*3040*/  FMUL.FTZ R13, R24, R5 ;  /* 0x00000005180d7220 */ /* 0x002fe20000410000 */
[----:B------:R-:W-:-:S03]  /*3050*/  FMUL.FTZ R5, R5, 0.5 ;  /* 0x3f00000005057820 */ /* 0x000fc60000410000 */
[----:B------:R-:W-:-:S04]  /*3060*/  FFMA R4, -R13, R13, R24 ;  /* 0x0000000d0d047223 */ /* 0x000fc80000000118 */
[----:B------:R-:W-:-:S07]  /*3070*/  FFMA R13, R4, R5, R13 ;  /* 0x00000005040d7223 */ /* 0x000fce000000000d */
.L_x_57:
[----:B------:R-:W-:Y:S05]  /*3080*/  BSYNC.RECONVERGENT B1 ;  /* 0x0000000000017941 */ /* 0x000fea0003800200 */
.L_x_55:
        /* <DEDUP_REMOVED lines=9> */
[----:B------:R-:W-:Y:S01]  /*3120*/  IMAD.MOV.U32 R5, RZ, RZ, R2 ;  /* 0x000000ffff057224 */ /* 0x000fe200078e0002 */
[----:B------:R-:W-:Y:S02]  /*3130*/  MOV R2, R13 ;  /* 0x0000000d00027202 */ /* 0x000fe40000000f00 */
[----:B------:R-:W-:-:S07]  /*3140*/  MOV R4, 0x3160 ;  /* 0x0000316000047802 */ /* 0x000fce0000000f00 */
[----:B------:R-:W-:Y:S05]  /*3150*/  CALL.REL.NOINC `($__internal_1_$__cuda_sm3x_div_rn_noftz_f32_slowpath) ;  /* 0x0000001000507944 */ /* 0x000fea0003c00000 */
[----:B------:R-:W-:-:S07]  /*3160*/  MOV R4, R2 ;  /* 0x0000000200047202 */ /* 0x000fce0000000f00 */
.L_x_59:
[----:B------:R-:W-:Y:S05]  /*3170*/  BSYNC.RECONVERGENT B4 ;  /* 0x0000000000047941 */ /* 0x000fea0003800200 */
.L_x_58:
[----:B------:R-:W-:-:S07]  /*3180*/  FADD R21, R21, R4 ;  /* 0x0000000415157221 */ /* 0x000fce0000000000 */
.L_x_54:
[----:B------:R-:W-:Y:S05]  /*3190*/  BSYNC.RECONVERGENT B3 ;  /* 0x0000000000037941 */ /* 0x000fea0003800200 */
.L_x_53:
[----:B------:R-:W-:-:S04]  /*31a0*/  IADD3 R18, PT, PT, R25, R20, RZ ;  /* 0x0000001419127210 */ /* 0x000fc80007ffe0ff */
[----:B------:R-:W-:-:S13]  /*31b0*/  ISETP.GE.AND P0, PT, R18, UR4, PT ;  /* 0x0000000412007c0c */ /* 0x000fda000bf06270 */
[----:B------:R-:W-:Y:S05]  /*31c0*/  @!P0 BRA `(.L_x_60) ;  /* 0xfffffff400008947 */ /* 0x000fea000383ffff */
.L_x_29:
[----:B------:R-:W-:Y:S05]  /*31d0*/  BSYNC.RECONVERGENT B0 ;  /* 0x0000000000007941 */ /* 0x000fea0003800200 */
.L_x_28:
[----:B------:R-:W4:Y:S01]  /*31e0*/  SHFL.DOWN PT, R5, R0, 0x10, 0x1f ;  /* 0x0a001f0000057f89 */ /* 0x000f2200000e0000 */
[----:B------:R-:W5:Y:S01]  /*31f0*/  LDCU UR4, c[0x0][0x360] ;  /* 0x00006c00ff0477ac */ /* 0x000f620008000800 */
[----:B------:R-:W0:Y:S01]  /*3200*/  S2UR UR6, SR_CgaCtaId ;  /* 0x00000000000679c3 */ /* 0x000e220000008800 */
[----:B-----5:R-:W-:-:S04]  /*3210*/  UIADD3 UR4, UPT, UPT, UR4, 0x1f, URZ ;  /* 0x0000001f04047890 */ /* 0x020fc8000fffe0ff */
[----:B------:R-:W-:Y:S01]  /*3220*/  USHF.R.U32.HI UR5, URZ, 0x5, UR4 ;  /* 0x00000005ff057899 */ /* 0x000fe20008011604 */
[----:B----4-:R-:W-:Y:S02]  /*3230*/  FADD R5, R5, R0 ;  /* 0x0000000005057221 */ /* 0x010fe40000000000 */
[----:B------:R-:W-:Y:S02]  /*3240*/  UMOV UR4, 0x400 ;  /* 0x0000040000047882 */ /* 0x000fe40000000000 */
[----:B0-----:R-:W-:Y:S01]  /*3250*/  ULEA UR4, UR6, UR4, 0x18 ;  /* 0x0000000406047291 */ /* 0x001fe2000f8ec0ff */
[----:B------:R-:W0:Y:S01]  /*3260*/  SHFL.DOWN PT, R2, R5, 0x8, 0x1f ;  /* 0x09001f0005027f89 */ /* 0x000e2200000e0000 */
[----:B------:R-:W-:-:S04]  /*3270*/  ISETP.GE.U32.AND P1, PT, R3, UR5, PT ;  /* 0x0000000503007c0c */ /* 0x000fc8000bf26070 */
[----:B------:R-:W-:Y:S01]  /*3280*/  LEA R0, R3, UR4, 0x2 ;  /* 0x0000000403007c11 */ /* 0x000fe2000f8e10ff */
[----:B0-----:R-:W-:Y:S01]  /*3290*/  FADD R2, R5, R2 ;  /* 0x0000000205027221 */ /* 0x001fe20000000000 */
[----:B------:R-:W-:-:S04]  /*32a0*/  HFMA2 R5, -RZ, RZ, 0, 0 ;  /* 0x00000000ff057431 */ /* 0x000fc800000001ff */
[----:B-1----:R-:W0:Y:S02]  /*32b0*/  SHFL.DOWN PT, R7, R2, 0x4, 0x1f ;  /* 0x08801f0002077f89 */ /* 0x002e2400000e0000 */
[----:B0-----:R-:W-:Y:S01]  /*32c0*/  FADD R7, R2, R7 ;  /* 0x0000000702077221 */ /* 0x001fe20000000000 */
[----:B------:R-:W-:-:S04]  /*32d0*/  LEA.HI R2, R3, UR4, RZ, 0x1d ;  /* 0x0000000403027c11 */ /* 0x000fc8000f8fe8ff */
[----:B------:R-:W0:Y:S02]  /*32e0*/  SHFL.DOWN PT, R4, R7, 0x2, 0x1f ;  /* 0x08401f0007047f89 */ /* 0x000e2400000e0000 */
[----:B0-----:R-:W-:Y:S01]  /*32f0*/  FADD R6, R7, R4 ;  /* 0x0000000407067221 */ /* 0x001fe20000000000 */
[----:B------:R-:W-:-:S04]  /*3300*/  LOP3.LUT P0, R4, R3, 0x1f, RZ, 0xc0, !PT ;  /* 0x0000001f03047812 */ /* 0x000fc8000780c0ff */
[----:B--2---:R-:W0:Y:S02]  /*3310*/  SHFL.DOWN PT, R9, R6, 0x1, 0x1f ;  /* 0x08201f0006097f89 */ /* 0x004e2400000e0000 */
[----:B0-----:R-:W-:-:S07]  /*3320*/  FADD R9, R6, R9 ;  /* 0x0000000906097221 */ /* 0x001fce0000000000 */
[----:B------:R0:W-:Y:S01]  /*3330*/  @!P0 STS [R2], R9 ;  /* 0x0000000902008388 */ /* 0x0001e20000000800 */
[----:B------:R-:W-:Y:S01]  /*3340*/  BAR.SYNC.DEFER_BLOCKING 0x0 ;  /* 0x0000000000007b1d */ /* 0x000fe20000010000 */
[----:B------:R-:W-:-:S05]  /*3350*/  ISETP.GT.U32.AND P0, PT, R3, 0x1f, PT ;  /* 0x0000001f0300780c */ /* 0x000fca0003f04070 */
[----:B------:R0:W1:Y:S08]  /*3360*/  @!P1 LDS R5, [R0] ;  /* 0x0000000000059984 */ /* 0x0000700000000800 */
[----:B0-----:R-:W-:Y:S05]  /*3370*/  @P0 BRA `(.L_x_61) ;  /* 0x0000000000300947 */ /* 0x001fea0003800000 */
[----:B------:R-:W-:-:S03]  /*3380*/  UMOV UR4, 0xffffffff ;  /* 0xffffffff00047882 */ /* 0x000fc60000000000 */
[----:B------:R-:W-:Y:S05]  /*3390*/  BRA.DIV UR4, `(.L_x_62) ;  /* 0x0000000a04447947 */ /* 0x000fea000b800000 */
[----:B-1----:R-:W0:Y:S02]  /*33a0*/  SHFL.DOWN PT, R6, R5, 0x10, 0x1f ;  /* 0x0a001f0005067f89 */ /* 0x002e2400000e0000 */
[----:B0-----:R-:W-:-:S05]  /*33b0*/  FADD R6, R5, R6 ;  /* 0x0000000605067221 */ /* 0x001fca0000000000 */
[----:B------:R-:W0:Y:S02]  /*33c0*/  SHFL.DOWN PT, R7, R6, 0x8, 0x1f ;  /* 0x09001f0006077f89 */ /* 0x000e2400000e0000 */
[----:B0-----:R-:W-:-:S05]  /*33d0*/  FADD R7, R6, R7 ;  /* 0x0000000706077221 */ /* 0x001fca0000000000 */
[----:B------:R-:W0:Y:S02]  /*33e0*/  SHFL.DOWN PT, R8, R7, 0x4, 0x1f ;  /* 0x08801f0007087f89 */ /* 0x000e2400000e0000 */
[----:B0-----:R-:W-:-:S05]  /*33f0*/  FADD R8, R7, R8 ;  /* 0x0000000807087221 */ /* 0x001fca0000000000 */
[----:B------:R-:W0:Y:S02]  /*3400*/  SHFL.DOWN PT, R9, R8, 0x2, 0x1f ;  /* 0x08401f0008097f89 */ /* 0x000e2400000e0000 */
[----:B0-----:R-:W-:-:S05]  /*3410*/  FADD R9, R8, R9 ;  /* 0x0000000908097221 */ /* 0x001fca0000000000 */
[----:B---3--:R0:W1:Y:S02]  /*3420*/  SHFL.DOWN PT, R10, R9, 0x1, 0x1f ;  /* 0x08201f00090a7f89 */ /* 0x00806400000e0000 */
.L_x_78:
[----:B-1----:R-:W-:-:S07]  /*3430*/  FADD R5, R9, R10 ;  /* 0x0000000a09057221 */ /* 0x002fce0000000000 */
.L_x_61:
[----:B------:R-:W-:Y:S05]  /*3440*/  WARPSYNC.ALL ;  /* 0x0000000000007948 */ /* 0x000fea0003800000 */
[----:B------:R-:W2:Y:S01]  /*3450*/  SHFL.DOWN PT, R7, R14, 0x10, 0x1f ;  /* 0x0a001f000e077f89 */ /* 0x000ea200000e0000 */
[----:B------:R-:W-:Y:S01]  /*3460*/  BAR.SYNC.DEFER_BLOCKING 0x0 ;  /* 0x0000000000007b1d */ /* 0x000fe20000010000 */
[----:B------:R-:W-:Y:S02]  /*3470*/  ISETP.NE.AND P2, PT, R4, RZ, PT ;  /* 0x000000ff0400720c */ /* 0x000fe40003f45270 */
[----:B--2---:R-:W-:-:S05]  /*3480*/  FMNMX R6, R7, R14, !PT ;  /* 0x0000000e07067209 */ /* 0x004fca0007800000 */
[----:B------:R-:W2:Y:S02]  /*3490*/  SHFL.DOWN PT, R7, R6, 0x8, 0x1f ;  /* 0x09001f0006077f89 */ /* 0x000ea400000e0000 */
[----:B--2---:R-:W-:-:S05]  /*34a0*/  FMNMX R8, R6, R7, !PT ;  /* 0x0000000706087209 */ /* 0x004fca0007800000 */
[----:B------:R-:W0:Y:S02]  /*34b0*/  SHFL.DOWN PT, R7, R8, 0x4, 0x1f ;  /* 0x08801f0008077f89 */ /* 0x000e2400000e0000 */
[----:B0-----:R-:W-:-:S05]  /*34c0*/  FMNMX R9, R8, R7, !PT ;  /* 0x0000000708097209 */ /* 0x001fca0007800000 */
[----:B---3--:R-:W0:Y:S02]  /*34d0*/  SHFL.DOWN PT, R10, R9, 0x2, 0x1f ;  /* 0x08401f00090a7f89 */ /* 0x008e2400000e0000 */
[----:B0-----:R-:W-:-:S05]  /*34e0*/  FMNMX R10, R9, R10, !PT ;  /* 0x0000000a090a7209 */ /* 0x001fca0007800000 */
[----:B------:R-:W0:Y:S02]  /*34f0*/  SHFL.DOWN PT, R7, R10, 0x1, 0x1f ;  /* 0x08201f000a077f89 */ /* 0x000e2400000e0000 */
[----:B0-----:R-:W-:Y:S02]  /*3500*/  FMNMX R11, R10, R7, !PT ;  /* 0x000000070a0b7209 */ /* 0x001fe40007800000 */
[----:B------:R-:W-:-:S03]  /*3510*/  MOV R7, 0xf149f2ca ;  /* 0xf149f2ca00077802 */ /* 0x000fc60000000f00 */
[----:B------:R0:W-:Y:S01]  /*3520*/  @!P2 STS [R2+0x400], R11 ;  /* 0x0004000b0200a388 */ /* 0x0001e20000000800 */
[----:B------:R-:W-:Y:S06]  /*3530*/  BAR.SYNC.DEFER_BLOCKING 0x0 ;  /* 0x0000000000007b1d */ /* 0x000fec0000010000 */
[----:B------:R0:W2:Y:S01]  /*3540*/  @!P1 LDS R7, [R0+0x400] ;  /* 0x0004000000079984 */ /* 0x0000a20000000800 */
[----:B------:R-:W-:Y:S05]  /*3550*/  @P0 BRA `(.L_x_63) ;  /* 0x0000000000300947 */ /* 0x000fea0003800000 */
[----:B------:R-:W-:-:S03]  /*3560*/  UMOV UR4, 0xffffffff ;  /* 0xffffffff00047882 */ /* 0x000fc60000000000 */
[----:B------:R-:W-:Y:S05]  /*3570*/  BRA.DIV UR4, `(.L_x_64) ;  /* 0x0000000a045c7947 */ /* 0x000fea000b800000 */
[----:B--2---:R-:W2:Y:S02]  /*3580*/  SHFL.DOWN PT, R4, R7, 0x10, 0x1f ;  /* 0x0a001f0007047f89 */ /* 0x004ea400000e0000 */
[----:B--2---:R-:W-:-:S05]  /*3590*/  FMNMX R4, R7, R4, !PT ;  /* 0x0000000407047209 */ /* 0x004fca0007800000 */
[----:B------:R-:W2:Y:S02]  /*35a0*/  SHFL.DOWN PT, R9, R4, 0x8, 0x1f ;  /* 0x09001f0004097f89 */ /* 0x000ea400000e0000 */
[----:B--2---:R-:W-:-:S05]  /*35b0*/  FMNMX R9, R4, R9, !PT ;  /* 0x0000000904097209 */ /* 0x004fca0007800000 */
[----:B------:R-:W2:Y:S02]  /*35c0*/  SHFL.DOWN PT, R6, R9, 0x4, 0x1f ;  /* 0x08801f0009067f89 */ /* 0x000ea400000e0000 */
[----:B--2---:R-:W-:-:S05]  /*35d0*/  FMNMX R6, R9, R6, !PT ;  /* 0x0000000609067209 */ /* 0x004fca0007800000 */
[----:B0-----:R-:W0:Y:S02]  /*35e0*/  SHFL.DOWN PT, R11, R6, 0x2, 0x1f ;  /* 0x08401f00060b7f89 */ /* 0x001e2400000e0000 */
[----:B0-----:R-:W-:-:S05]  /*35f0*/  FMNMX R11, R6, R11, !PT ;  /* 0x0000000b060b7209 */ /* 0x001fca0007800000 */
[----:B------:R0:W2:Y:S02]  /*3600*/  SHFL.DOWN PT, R8, R11, 0x1, 0x1f ;  /* 0x08201f000b087f89 */ /* 0x0000a400000e0000 */
.L_x_84:
[----:B--2---:R-:W-:-:S07]  /*3610*/  FMNMX R7, R11, R8, !PT ;  /* 0x000000080b077209 */ /* 0x004fce0007800000 */
.L_x_63:
[----:B------:R-:W-:Y:S05]  /*3620*/  WARPSYNC.ALL ;  /* 0x0000000000007948 */ /* 0x000fea0003800000 */
[----:B------:R-:W3:Y:S01]  /*3630*/  SHFL.DOWN PT, R4, R21, 0x10, 0x1f ;  /* 0x0a001f0015047f89 */ /* 0x000ee200000e0000 */
[----:B------:R-:W-:Y:S01]  /*3640*/  BAR.SYNC.DEFER_BLOCKING 0x0 ;  /* 0x0000000000007b1d */ /* 0x000fe20000010000 */
[----:B---3--:R-:W-:-:S05]  /*3650*/  FADD R4, R4, R21 ;  /* 0x0000001504047221 */ /* 0x008fca0000000000 */
[----:B------:R-:W3:Y:S02]  /*3660*/  SHFL.DOWN PT, R9, R4, 0x8, 0x1f ;  /* 0x09001f0004097f89 */ /* 0x000ee400000e0000 */
[----:B---3--:R-:W-:-:S05]  /*3670*/  FADD R9, R4, R9 ;  /* 0x0000000904097221 */ /* 0x008fca0000000000 */
[----:B------:R-:W3:Y:S02]  /*3680*/  SHFL.DOWN PT, R6, R9, 0x4, 0x1f ;  /* 0x08801f0009067f89 */ /* 0x000ee400000e0000 */
[----:B---3--:R-:W-:-:S05]  /*3690*/  FADD R6, R9, R6 ;  /* 0x0000000609067221 */ /* 0x008fca0000000000 */
[----:B0-----:R-:W0:Y:S02]  /*36a0*/  SHFL.DOWN PT, R11, R6, 0x2, 0x1f ;  /* 0x08401f00060b7f89 */ /* 0x001e2400000e0000 */
[----:B0-----:R-:W-:-:S05]  /*36b0*/  FADD R11, R6, R11 ;  /* 0x0000000b060b7221 */ /* 0x001fca0000000000 */
[----:B------:R-:W0:Y:S02]  /*36c0*/  SHFL.DOWN PT, R8, R11, 0x1, 0x1f ;  /* 0x08201f000b087f89 */ /* 0x000e2400000e0000 */
[----:B0-----:R-:W-:Y:S01]  /*36d0*/  FADD R13, R11, R8 ;  /* 0x000000080b0d7221 */ /* 0x001fe20000000000 */
[----:B------:R-:W-:-:S04]  /*36e0*/  HFMA2 R8, -RZ, RZ, 0, 0 ;  /* 0x00000000ff087431 */ /* 0x000fc800000001ff */
[----:B------:R0:W-:Y:S01]  /*36f0*/  @!P2 STS [R2+0x800], R13 ;  /* 0x0008000d0200a388 */ /* 0x0001e20000000800 */
[----:B------:R-:W-:Y:S06]  /*3700*/  BAR.SYNC.DEFER_BLOCKING 0x0 ;  /* 0x0000000000007b1d */ /* 0x000fec0000010000 */
[----:B------:R0:W3:Y:S01]  /*3710*/  @!P1 LDS R8, [R0+0x800] ;  /* 0x0008000000089984 */ /* 0x0000e20000000800 */
[----:B------:R-:W-:Y:S05]  /*3720*/  @P0 EXIT ;  /* 0x000000000000094d */ /* 0x000fea0003800000 */
[----:B---3--:R-:W3:Y:S01]  /*3730*/  SHFL.DOWN PT, R9, R8, 0x10, 0x1f ;  /* 0x0a001f0008097f89 */ /* 0x008ee200000e0000 */
[----:B------:R-:W-:Y:S01]  /*3740*/  ISETP.NE.AND P0, PT, R3, RZ, PT ;  /* 0x000000ff0300720c */ /* 0x000fe20003f05270 */
[----:B---3--:R-:W-:-:S05]  /*3750*/  FADD R9, R9, R8 ;  /* 0x0000000809097221 */ /* 0x008fca0000000000 */
[----:B0-----:R-:W0:Y:S02]  /*3760*/  SHFL.DOWN PT, R0, R9, 0x8, 0x1f ;  /* 0x09001f0009007f89 */ /* 0x001e2400000e0000 */
[----:B0-----:R-:W-:-:S05]  /*3770*/  FADD R0, R9, R0 ;  /* 0x0000000009007221 */ /* 0x001fca0000000000 */
[----:B------:R-:W0:Y:S02]  /*3780*/  SHFL.DOWN PT, R11, R0, 0x4, 0x1f ;  /* 0x08801f00000b7f89 */ /* 0x000e2400000e0000 */
[----:B0-----:R-:W-:-:S05]  /*3790*/  FADD R11, R0, R11 ;  /* 0x0000000b000b7221 */ /* 0x001fca0000000000 */
[----:B------:R-:W0:Y:S02]  /*37a0*/  SHFL.DOWN PT, R2, R11, 0x2, 0x1f ;  /* 0x08401f000b027f89 */ /* 0x000e2400000e0000 */
[----:B0-----:R-:W-:-:S05]  /*37b0*/  FADD R2, R11, R2 ;  /* 0x000000020b027221 */ /* 0x001fca0000000000 */
[----:B------:R0:W3:Y:S01]  /*37c0*/  SHFL.DOWN PT, R3, R2, 0x1, 0x1f ;  /* 0x08201f0002037f89 */ /* 0x0000e200000e0000 */
[----:B------:R-:W-:Y:S05]  /*37d0*/  @P0 EXIT ;  /* 0x000000000000094d */ /* 0x000fea0003800000 */
[----:B------:R-:W4:Y:S01]  /*37e0*/  LDCU UR4, c[0x0][0x3b8] ;  /* 0x00007700ff0477ac */ /* 0x000f220008000800 */
[----:B---3--:R-:W-:Y:S01]  /*37f0*/  FADD R0, R2, R3 ;  /* 0x0000000302007221 */ /* 0x008fe20000000000 */
[----:B------:R-:W-:Y:S01]  /*3800*/  MOV R3, RZ ;  /* 0x000000ff00037202 */ /* 0x000fe20000000f00 */
[----:B----4-:R-:W-:-:S09]  /*3810*/  UISETP.GE.AND UP0, UPT, UR4, 0x1, UPT ;  /* 0x000000010400788c */ /* 0x010fd2000bf06270 */
[----:B------:R-:W-:Y:S05]  /*3820*/  BRA.U !UP0, `(.L_x_65) ;  /* 0x00000001083c7547 */ /* 0x000fea000b800000 */
[----:B------:R-:W-:Y:S01]  /*3830*/  I2FP.F32.U32 R4, UR4 ;  /* 0x0000000400047c45 */ /* 0x000fe20008201000 */
[----:B------:R-:W-:Y:S03]  /*3840*/  BSSY.RECONVERGENT B0, `(.L_x_65) ;  /* 0x000000d000007945 */ /* 0x000fe60003800200 */
[----:B------:R-:W0:Y:S08]  /*3850*/  MUFU.RCP R3, R4 ;  /* 0x0000000400037308 */ /* 0x000e300000001000 */
[----:B-1----:R-:W1:Y:S01]  /*3860*/  FCHK P0, R5, R4 ;  /* 0x0000000405007302 */ /* 0x002e620000000000 */
[----:B0-----:R-:W-:-:S04]  /*3870*/  FFMA R2, -R4, R3, 1 ;  /* 0x3f80000004027423 */ /* 0x001fc80000000103 */
[----:B------:R-:W-:-:S04]  /*3880*/  FFMA R2, R3, R2, R3 ;  /* 0x0000000203027223 */ /* 0x000fc80000000003 */
[----:B------:R-:W-:-:S04]  /*3890*/  FFMA R3, R2, R5, RZ ;  /* 0x0000000502037223 */ /* 0x000fc800000000ff */
[----:B------:R-:W-:-:S04]  /*38a0*/  FFMA R6, -R4, R3, R5 ;  /* 0x0000000304067223 */ /* 0x000fc80000000105 */
[----:B------:R-:W-:Y:S01]  /*38b0*/  FFMA R3, R2, R6, R3 ;  /* 0x0000000602037223 */ /* 0x000fe20000000003 */
[----:B-1----:R-:W-:Y:S06]  /*38c0*/  @!P0 BRA `(.L_x_66) ;  /* 0x0000000000108947 */ /* 0x002fec0003800000 */
[----:B------:R-:W-:Y:S02]  /*38d0*/  MOV R2, R4 ;  /* 0x0000000400027202 */ /* 0x000fe40000000f00 */
[----:B------:R-:W-:-:S07]  /*38e0*/  MOV R4, 0x3900 ;  /* 0x0000390000047802 */ /* 0x000fce0000000f00 */
[----:B--2---:R-:W-:Y:S05]  /*38f0*/  CALL.REL.NOINC `($__internal_1_$__cuda_sm3x_div_rn_noftz_f32_slowpath) ;  /* 0x0000000800687944 */ /* 0x004fea0003c00000 */
[----:B------:R-:W-:-:S07]  /*3900*/  MOV R3, R2 ;  /* 0x0000000200037202 */ /* 0x000fce0000000f00 */
.L_x_66:
[----:B------:R-:W-:Y:S05]  /*3910*/  BSYNC.RECONVERGENT B0 ;  /* 0x0000000000007941 */ /* 0x000fea0003800200 */
.L_x_65:
[----:B-1----:R-:W-:Y:S01]  /*3920*/  HFMA2 R5, -RZ, RZ, 1.44921875, -19.203125 ;  /* 0x3dcccccdff057431 */ /* 0x002fe200000001ff */
[----:B0-----:R-:W-:Y:S01]  /*3930*/  MOV R2, 0x41200000 ;  /* 0x4120000000027802 */ /* 0x001fe20000000f00 */
[----:B------:R-:W0:Y:S01]  /*3940*/  FCHK P0, R3, 10 ;  /* 0x4120000003007902 */ /* 0x000e220000000000 */
[----:B------:R-:W-:Y:S03]  /*3950*/  BSSY.RECONVERGENT B0, `(.L_x_67) ;  /* 0x000000b000007945 */ /* 0x000fe60003800200 */
[----:B------:R-:W-:-:S04]  /*3960*/  FFMA R2, R5, -R2, 1 ;  /* 0x3f80000005027423 */ /* 0x000fc80000000802 */
[----:B------:R-:W-:-:S04]  /*3970*/  FFMA R2, R2, R5, 0.10000000149011611938 ;  /* 0x3dcccccd02027423 */ /* 0x000fc80000000005 */
[----:B------:R-:W-:-:S04]  /*3980*/  FFMA R4, R2, R3, RZ ;  /* 0x0000000302047223 */ /* 0x000fc800000000ff */
[----:B------:R-:W-:-:S04]  /*3990*/  FFMA R5, R4, -10, R3 ;  /* 0xc120000004057823 */ /* 0x000fc80000000003 */
[----:B------:R-:W-:Y:S01]  /*39a0*/  FFMA R2, R2, R5, R4 ;  /* 0x0000000502027223 */ /* 0x000fe20000000004 */
[----:B0-----:R-:W-:Y:S06]  /*39b0*/  @!P0 BRA `(.L_x_68) ;  /* 0x0000000000108947 */ /* 0x001fec0003800000 */
[----:B------:R-:W-:Y:S02]  /*39c0*/  MOV R5, R3 ;  /* 0x0000000300057202 */ /* 0x000fe40000000f00 */
[----:B------:R-:W-:Y:S02]  /*39d0*/  MOV R2, 0x41200000 ;  /* 0x4120000000027802 */ /* 0x000fe40000000f00 */
[----:B------:R-:W-:-:S07]  /*39e0*/  MOV R4, 0x3a00 ;  /* 0x00003a0000047802 */ /* 0x000fce0000000f00 */
[----:B--2---:R-:W-:Y:S05]  /*39f0*/  CALL.REL.NOINC `($__internal_1_$__cuda_sm3x_div_rn_noftz_f32_slowpath) ;  /* 0x0000000800287944 */ /* 0x004fea0003c00000 */
.L_x_68:
[----:B------:R-:W-:Y:S05]  /*3a00*/  BSYNC.RECONVERGENT B0 ;  /* 0x0000000000007941 */ /* 0x000fea0003800200 */
.L_x_67:
[----:B------:R-:W0:Y:S01]  /*3a10*/  LDC.64 R4, c[0x0][0x3e8] ;  /* 0x0000fa00ff047b82 */ /* 0x000e220000000a00 */
[----:B------:R-:W-:Y:S02]  /*3a20*/  HFMA2 R9, -RZ, RZ, 1.57421875, -19.203125 ;  /* 0x3e4ccccdff097431 */ /* 0x000fe400000001ff */
[----:B------:R-:W-:Y:S01]  /*3a30*/  FADD.SAT R3, R2, 0.5 ;  /* 0x3f00000002037421 */ /* 0x000fe20000002000 */
[----:B------:R-:W-:Y:S01]  /*3a40*/  IMAD.MOV.U32 R2, RZ, RZ, 0x40a00000 ;  /* 0x40a00000ff027424 */ /* 0x000fe200078e00ff */
[----:B--2---:R-:W1:Y:S01]  /*3a50*/  FCHK P0, R7, 5 ;  /* 0x40a0000007007902 */ /* 0x004e620000000000 */
[----:B------:R-:W-:Y:S02]  /*3a60*/  BSSY.RECONVERGENT B0, `(.L_x_69) ;  /* 0x000000d000007945 */ /* 0x000fe40003800200 */
[----:B------:R-:W-:-:S04]  /*3a70*/  FFMA R2, R9, -R2, 1 ;  /* 0x3f80000009027423 */ /* 0x000fc80000000802 */
[----:B------:R-:W-:-:S04]  /*3a80*/  FFMA R2, R2, R9, 0.20000000298023223877 ;  /* 0x3e4ccccd02027423 */ /* 0x000fc80000000009 */
[----:B------:R-:W-:-:S04]  /*3a90*/  FFMA R6, R2, R7, RZ ;  /* 0x0000000702067223 */ /* 0x000fc800000000ff */
[----:B------:R-:W-:Y:S01]  /*3aa0*/  FFMA R9, R6, -5, R7 ;  /* 0xc0a0000006097823 */ /* 0x000fe20000000007 */
[----:B0-----:R0:W-:Y:S03]  /*3ab0*/  STG.E desc[UR8][R4.64], R3 ;  /* 0x0000000304007986 */ /* 0x0011e6000c101908 */
[----:B------:R-:W-:Y:S01]  /*3ac0*/  FFMA R6, R2, R9, R6 ;  /* 0x0000000902067223 */ /* 0x000fe20000000006 */
[----:B-1----:R-:W-:Y:S06]  /*3ad0*/  @!P0 BRA `(.L_x_70) ;  /* 0x0000000000148947 */ /* 0x002fec0003800000 */
[----:B0-----:R-:W-:Y:S02]  /*3ae0*/  MOV R5, R7 ;  /* 0x0000000700057202 */ /* 0x001fe40000000f00 */
[----:B------:R-:W-:Y:S02]  /*3af0*/  MOV R2, 0x40a00000 ;  /* 0x40a0000000027802 */ /* 0x000fe40000000f00 */
[----:B------:R-:W-:-:S07]  /*3b00*/  MOV R4, 0x3b20 ;  /* 0x00003b2000047802 */ /* 0x000fce0000000f00 */
[----:B------:R-:W-:Y:S05]  /*3b10*/  CALL.REL.NOINC `($__internal_1_$__cuda_sm3x_div_rn_noftz_f32_slowpath) ;  /* 0x0000000400e07944 */ /* 0x000fea0003c00000 */
[----:B------:R-:W-:-:S07]  /*3b20*/  MOV R6, R2 ;  /* 0x0000000200067202 */ /* 0x000fce0000000f00 */
.L_x_70:
[----:B------:R-:W-:Y:S05]  /*3b30*/  BSYNC.RECONVERGENT B0 ;  /* 0x0000000000007941 */ /* 0x000fea0003800200 */
.L_x_69:
[----:B0-----:R-:W0:Y:S01]  /*3b40*/  LDC.64 R2, c[0x0][0x3e8] ;  /* 0x0000fa00ff027b82 */ /* 0x001e220000000a00 */
[----:B------:R-:W-:Y:S01]  /*3b50*/  HFMA2 R4, -RZ, RZ, 2.5625, 0 ;  /* 0x41200000ff047431 */ /* 0x000fe200000001ff */
[----:B------:R-:W-:Y:S01]  /*3b60*/  FMNMX R5, R6, 1, PT ;  /* 0x3f80000006057809 */ /* 0x000fe20003800000 */
[----:B------:R-:W1:Y:S01]  /*3b70*/  FCHK P0, R0, 10 ;  /* 0x4120000000007902 */ /* 0x000e620000000000 */
[----:B------:R-:W-:Y:S01]  /*3b80*/  MOV R7, 0x3dcccccd ;  /* 0x3dcccccd00077802 */ /* 0x000fe20000000f00 */
[----:B------:R-:W-:Y:S04]  /*3b90*/  BSSY.RECONVERGENT B0, `(.L_x_71) ;  /* 0x000000d000007945 */ /* 0x000fe80003800200 */
[----:B------:R-:W-:-:S04]  /*3ba0*/  FFMA R4, R7, -R4, 1 ;  /* 0x3f80000007047423 */ /* 0x000fc80000000804 */
[----:B------:R-:W-:-:S04]  /*3bb0*/  FFMA R6, R4, R7, 0.10000000149011611938 ;  /* 0x3dcccccd04067423 */ /* 0x000fc80000000007 */
        /* <DEDUP_REMOVED lines=10> */
.L_x_72:
[----:B------:R-:W-:Y:S05]  /*3c60*/  BSYNC.RECONVERGENT B0 ;  /* 0x0000000000007941 */ /* 0x000fea0003800200 */
.L_x_71:
[----:B0-----:R-:W0:Y:S01]  /*3c70*/  LDC.64 R2, c[0x0][0x3e8] ;  /* 0x0000fa00ff027b82 */ /* 0x001e220000000a00 */
[----:B------:R-:W-:-:S05]  /*3c80*/  FMNMX R5, R4, 1, PT ;  /* 0x3f80000004057809 */ /* 0x000fca0003800000 */
[----:B0-----:R-:W-:Y:S01]  /*3c90*/  STG.E desc[UR8][R2.64+0x8], R5 ;  /* 0x0000080502007986 */ /* 0x001fe2000c101908 */
[----:B------:R-:W-:Y:S05]  /*3ca0*/  EXIT ;  /* 0x000000000000794d */ /* 0x000fea0003800000 */
.L_x_62:
[----:B------:R-:W-:Y:S01]  /*3cb0*/  HFMA2 R15, -RZ, RZ, 0, 9.5367431640625e-07 ;  /* 0x00000010ff0f7431 */ /* 0x000fe200000001ff */
[----:B-1----:R-:W-:Y:S02]  /*3cc0*/  MOV R13, R5 ;  /* 0x00000005000d7202 */ /* 0x002fe40000000f00 */
[----:B------:R-:W-:Y:S02]  /*3cd0*/  MOV R16, 0x1f ;  /* 0x0000001f00107802 */ /* 0x000fe40000000f00 */
[----:B------:R-:W-:-:S07]  /*3ce0*/  MOV R12, 0xffffffff ;  /* 0xffffffff000c7802 */ /* 0x000fce0000000f00 */
[----:B---3--:R-:W-:Y:S05]  /*3cf0*/  WARPSYNC.COLLECTIVE R12, `(.L_x_73) ;  /* 0x000000000c087348 */ /* 0x008fea0003c00000 */
[----:B---3--:R0:W1:Y:S02]  /*3d00*/  SHFL.DOWN P3, R10, R13, R15, R16 ;  /* 0x0800000f0d0a7389 */ /* 0x0080640000060010 */
[----:B01----:R-:W-:Y:S05]  /*3d10*/  ENDCOLLECTIVE ;  /* 0x000000000000791b */ /* 0x003fea0003800000 */
.L_x_73:
[----:B------:R-:W-:Y:S01]  /*3d20*/  HFMA2 R15, -RZ, RZ, 0, 4.76837158203125e-07 ;  /* 0x00000008ff0f7431 */ /* 0x000fe200000001ff */
[----:B------:R-:W-:-:S05]  /*3d30*/  MOV R6, R10 ;  /* 0x0000000a00067202 */ /* 0x000fca0000000f00 */
[----:B------:R-:W-:-:S05]  /*3d40*/  FADD R6, R5, R6 ;  /* 0x0000000605067221 */ /* 0x000fca0000000000 */
[----:B------:R-:W-:-:S07]  /*3d50*/  MOV R13, R6 ;  /* 0x00000006000d7202 */ /* 0x000fce0000000f00 */
[----:B------:R-:W-:Y:S05]  /*3d60*/  WARPSYNC.COLLECTIVE R12, `(.L_x_74) ;  /* 0x000000000c087348 */ /* 0x000fea0003c00000 */
[----:B------:R0:W1:Y:S02]  /*3d70*/  SHFL.DOWN P3, R10, R13, R15, R16 ;  /* 0x0800000f0d0a7389 */ /* 0x0000640000060010 */
[----:B01----:R-:W-:Y:S05]  /*3d80*/  ENDCOLLECTIVE ;  /* 0x000000000000791b */ /* 0x003fea0003800000 */
.L_x_74:
[----:B------:R-:W-:Y:S02]  /*3d90*/  HFMA2 R15, -RZ, RZ, 0, 2.384185791015625e-07 ;  /* 0x00000004ff0f7431 */ /* 0x000fe400000001ff */
[----:B------:R-:W-:-:S04]  /*3da0*/  IMAD.MOV.U32 R7, RZ, RZ, R10 ;  /* 0x000000ffff077224 */ /* 0x000fc800078e000a */
[----:B------:R-:W-:-:S05]  /*3db0*/  FADD R7, R6, R7 ;  /* 0x0000000706077221 */ /* 0x000fca0000000000 */
[----:B------:R-:W-:-:S07]  /*3dc0*/  MOV R13, R7 ;  /* 0x00000007000d7202 */ /* 0x000fce0000000f00 */
[----:B------:R-:W-:Y:S05]  /*3dd0*/  WARPSYNC.COLLECTIVE R12, `(.L_x_75) ;  /* 0x000000000c087348 */ /* 0x000fea0003c00000 */
[----:B------:R0:W1:Y:S02]  /*3de0*/  SHFL.DOWN P3, R10, R13, R15, R16 ;  /* 0x0800000f0d0a7389 */ /* 0x0000640000060010 */
[----:B01----:R-:W-:Y:S05]  /*3df0*/  ENDCOLLECTIVE ;  /* 0x000000000000791b */ /* 0x003fea0003800000 */
.L_x_75:
[----:B------:R-:W-:Y:S01]  /*3e00*/  HFMA2 R15, -RZ, RZ, 0, 1.1920928955078125e-07 ;  /* 0x00000002ff0f7431 */ /* 0x000fe200000001ff */
[----:B------:R-:W-:-:S05]  /*3e10*/  MOV R8, R10 ;  /* 0x0000000a00087202 */ /* 0x000fca0000000f00 */
[----:B------:R-:W-:-:S05]  /*3e20*/  FADD R8, R7, R8 ;  /* 0x0000000807087221 */ /* 0x000fca0000000000 */
[----:B------:R-:W-:-:S07]  /*3e30*/  MOV R13, R8 ;  /* 0x00000008000d7202 */ /* 0x000fce0000000f00 */
[----:B------:R-:W-:Y:S05]  /*3e40*/  WARPSYNC.COLLECTIVE R12, `(.L_x_76) ;  /* 0x000000000c087348 */ /* 0x000fea0003c00000 */
[----:B------:R0:W1:Y:S02]  /*3e50*/  SHFL.DOWN P3, R10, R13, R15, R16 ;  /* 0x0800000f0d0a7389 */ /* 0x0000640000060010 */
[----:B01----:R-:W-:Y:S05]  /*3e60*/  ENDCOLLECTIVE ;  /* 0x000000000000791b */ /* 0x003fea0003800000 */
.L_x_76:
[----:B------:R-:W-:Y:S01]  /*3e70*/  HFMA2 R15, -RZ, RZ, 0, 5.9604644775390625e-08 ;  /* 0x00000001ff0f7431 */ /* 0x000fe200000001ff */
[----:B------:R-:W-:-:S05]  /*3e80*/  MOV R9, R10 ;  /* 0x0000000a00097202 */ /* 0x000fca0000000f00 */
[----:B------:R-:W-:-:S05]  /*3e90*/  FADD R9, R8, R9 ;  /* 0x0000000908097221 */ /* 0x000fca0000000000 */
[----:B------:R-:W-:-:S07]  /*3ea0*/  MOV R13, R9 ;  /* 0x00000009000d7202 */ /* 0x000fce0000000f00 */
[----:B------:R-:W-:Y:S05]  /*3eb0*/  WARPSYNC.COLLECTIVE R12, `(.L_x_77) ;  /* 0x000000000c087348 */ /* 0x000fea0003c00000 */
[----:B------:R0:W1:Y:S02]  /*3ec0*/  SHFL.DOWN P3, R10, R13, R15, R16 ;  /* 0x0800000f0d0a7389 */ /* 0x0000640000060010 */
[----:B01----:R-:W-:Y:S05]  /*3ed0*/  ENDCOLLECTIVE ;  /* 0x000000000000791b */ /* 0x003fea0003800000 */
.L_x_77:
[----:B------:R-:W-:Y:S05]  /*3ee0*/  BRA `(.L_x_78) ;  /* 0xfffffff400507947 */ /* 0x000fea000383ffff */
.L_x_64:
[----:B------:R-:W-:Y:S01]  /*3ef0*/  HFMA2 R15, -RZ, RZ, 0, 9.5367431640625e-07 ;  /* 0x00000010ff0f7431 */ /* 0x000fe200000001ff */
[----:B--2---:R-:W-:Y:S02]  /*3f00*/  MOV R13, R7 ;  /* 0x00000007000d7202 */ /* 0x004fe40000000f00 */
[----:B------:R-:W-:Y:S02]  /*3f10*/  MOV R16, 0x1f ;  /* 0x0000001f00107802 */ /* 0x000fe40000000f00 */
[----:B------:R-:W-:-:S07]  /*3f20*/  MOV R12, 0xffffffff ;  /* 0xffffffff000c7802 */ /* 0x000fce0000000f00 */
[----:B01----:R-:W-:Y:S05]  /*3f30*/  WARPSYNC.COLLECTIVE R12, `(.L_x_79) ;  /* 0x000000000c087348 */ /* 0x003fea0003c00000 */
[----:B------:R2:W3:Y:S02]  /*3f40*/  SHFL.DOWN P3, R10, R13, R15, R16 ;  /* 0x0800000f0d0a7389 */ /* 0x0004e40000060010 */
[----:B0123--:R-:W-:Y:S05]  /*3f50*/  ENDCOLLECTIVE ;  /* 0x000000000000791b */ /* 0x00ffea0003800000 */
.L_x_79:
[----:B------:R-:W-:Y:S01]  /*3f60*/  HFMA2 R15, -RZ, RZ, 0, 4.76837158203125e-07 ;  /* 0x00000008ff0f7431 */ /* 0x000fe200000001ff */
[----:B------:R-:W-:-:S04]  /*3f70*/  MOV R4, R10 ;  /* 0x0000000a00047202 */ /* 0x000fc80000000f00 */
[----:B------:R-:W-:-:S04]  /*3f80*/  FMNMX R4, R7, R4, !PT ;  /* 0x0000000407047209 */ /* 0x000fc80007800000 */
[----:B------:R-:W-:-:S07]  /*3f90*/  MOV R13, R4 ;  /* 0x00000004000d7202 */ /* 0x000fce0000000f00 */
[----:B------:R-:W-:Y:S05]  /*3fa0*/  WARPSYNC.COLLECTIVE R12, `(.L_x_80) ;  /* 0x000000000c087348 */ /* 0x000fea0003c00000 */
[----:B------:R0:W1:Y:S02]  /*3fb0*/  SHFL.DOWN P3, R10, R13, R15, R16 ;  /* 0x0800000f0d0a7389 */ /* 0x0000640000060010 */
[----:B01----:R-:W-:Y:S05]  /*3fc0*/  ENDCOLLECTIVE ;  /* 0x000000000000791b */ /* 0x003fea0003800000 */
.L_x_80:
[----:B------:R-:W-:Y:S02]  /*3fd0*/  HFMA2 R15, -RZ, RZ, 0, 2.384185791015625e-07 ;  /* 0x00000004ff0f7431 */ /* 0x000fe400000001ff */
[----:B------:R-:W-:-:S05]  /*3fe0*/  IMAD.MOV.U32 R9, RZ, RZ, R10 ;  /* 0x000000ffff097224 */ /* 0x000fca00078e000a */
[----:B------:R-:W-:-:S04]  /*3ff0*/  FMNMX R9, R4, R9, !PT ;  /* 0x0000000904097209 */ /* 0x000fc80007800000 */
[----:B------:R-:W-:-:S07]  /*4000*/  MOV R13, R9 ;  /* 0x00000009000d7202 */ /* 0x000fce0000000f00 */
[----:B------:R-:W-:Y:S05]  /*4010*/  WARPSYNC.COLLECTIVE R12, `(.L_x_81) ;  /* 0x000000000c087348 */ /* 0x000fea0003c00000 */
[----:B------:R0:W1:Y:S02]  /*4020*/  SHFL.DOWN P3, R10, R13, R15, R16 ;  /* 0x0800000f0d0a7389 */ /* 0x0000640000060010 */
[----:B01----:R-:W-:Y:S05]  /*4030*/  ENDCOLLECTIVE ;  /* 0x000000000000791b */ /* 0x003fea0003800000 */
.L_x_81:
[----:B------:R-:W-:Y:S01]  /*4040*/  HFMA2 R15, -RZ, RZ, 0, 1.1920928955078125e-07 ;  /* 0x00000002ff0f7431 */ /* 0x000fe200000001ff */
[----:B------:R-:W-:-:S04]  /*4050*/  MOV R6, R10 ;  /* 0x0000000a00067202 */ /* 0x000fc80000000f00 */
[----:B------:R-:W-:-:S04]  /*4060*/  FMNMX R6, R9, R6, !PT ;  /* 0x0000000609067209 */ /* 0x000fc80007800000 */
[----:B------:R-:W-:-:S07]  /*4070*/  MOV R13, R6 ;  /* 0x00000006000d7202 */ /* 0x000fce0000000f00 */
[----:B------:R-:W-:Y:S05]  /*4080*/  WARPSYNC.COLLECTIVE R12, `(.L_x_82) ;  /* 0x000000000c087348 */ /* 0x000fea0003c00000 */
[----:B------:R0:W1:Y:S02]  /*4090*/  SHFL.DOWN P3, R10, R13, R15, R16 ;  /* 0x0800000f0d0a7389 */ /* 0x0000640000060010 */
[----:B01----:R-:W-:Y:S05]  /*40a0*/  ENDCOLLECTIVE ;  /* 0x000000000000791b */ /* 0x003fea0003800000 */
.L_x_82:
[----:B------:R-:W-:Y:S01]  /*40b0*/  HFMA2 R15, -RZ, RZ, 0, 5.9604644775390625e-08 ;  /* 0x00000001ff0f7431 */ /* 0x000fe200000001ff */
[----:B------:R-:W-:-:S04]  /*40c0*/  MOV R11, R10 ;  /* 0x0000000a000b7202 */ /* 0x000fc80000000f00 */
[----:B------:R-:W-:-:S04]  /*40d0*/  FMNMX R11, R6, R11, !PT ;  /* 0x0000000b060b7209 */ /* 0x000fc80007800000 */
[----:B------:R-:W-:-:S07]  /*40e0*/  MOV R13, R11 ;  /* 0x0000000b000d7202 */ /* 0x000fce0000000f00 */
[----:B------:R-:W-:Y:S05]  /*40f0*/  WARPSYNC.COLLECTIVE R12, `(.L_x_83) ;  /* 0x000000000c087348 */ /* 0x000fea0003c00000 */
[----:B------:R0:W1:Y:S02]  /*4100*/  SHFL.DOWN P3, R10, R13, R15, R16 ;  /* 0x0800000f0d0a7389 */ /* 0x0000640000060010 */
[----:B01----:R-:W-:Y:S05]  /*4110*/  ENDCOLLECTIVE ;  /* 0x000000000000791b */ /* 0x003fea0003800000 */
.L_x_83:
[----:B------:R-:W-:Y:S01]  /*4120*/  MOV R8, R10 ;  /* 0x0000000a00087202 */ /* 0x000fe20000000f00 */
[----:B------:R-:W-:Y:S06]  /*4130*/  BRA `(.L_x_84) ;  /* 0xfffffff400347947 */ /* 0x000fec000383ffff */
        .weak           $__internal_0_$__cuda_sm20_sqrt_rn_f32_slowpath
        .type           $__internal_0_$__cuda_sm20_sqrt_rn_f32_slowpath,@function
        .size           $__internal_0_$__cuda_sm20_sqrt_rn_f32_slowpath,($__internal_1_$__cuda_sm3x_div_rn_noftz_f32_slowpath - $__internal_0_$__cuda_sm20_sqrt_rn_f32_slowpath)
$__internal_0_$__cuda_sm20_sqrt_rn_f32_slowpath:
[----:B------:R-:W-:-:S13]  /*4140*/  LOP3.LUT P1, RZ, R4, 0x7fffffff, RZ, 0xc0, !PT ;  /* 0x7fffffff04ff7812 */ /* 0x000fda000782c0ff */
[----:B------:R-:W-:Y:S01]  /*4150*/  @!P1 MOV R13, R4 ;  /* 0x00000004000d9202 */ /* 0x000fe20000000f00 */
[----:B------:R-:W-:Y:S06]  /*4160*/  @!P1 BRA `(.L_x_85) ;  /* 0x0000000000409947 */ /* 0x000fec0003800000 */
[----:B------:R-:W-:-:S13]  /*4170*/  FSETP.GEU.FTZ.AND P1, PT, R4, RZ, PT ;  /* 0x000000ff0400720b */ /* 0x000fda0003f3e000 */
[----:B------:R-:W-:Y:S01]  /*4180*/  @!P1 MOV R13, 0x7fffffff ;  /* 0x7fffffff000d9802 */ /* 0x000fe20000000f00 */
[----:B------:R-:W-:Y:S06]  /*4190*/  @!P1 BRA `(.L_x_85) ;  /* 0x0000000000349947 */ /* 0x000fec0003800000 */
[----:B------:R-:W-:-:S13]  /*41a0*/  FSETP.GTU.FTZ.AND P1, PT, |R4|, +INF , PT ;  /* 0x7f8000000400780b */ /* 0x000fda0003f3c200 */
[----:B------:R-:W-:Y:S01]  /*41b0*/  @P1 FADD.FTZ R13, R4, 1 ;  /* 0x3f800000040d1421 */ /* 0x000fe20000010000 */
[----:B------:R-:W-:Y:S06]  /*41c0*/  @P1 BRA `(.L_x_85) ;  /* 0x0000000000281947 */ /* 0x000fec0003800000 */
[----:B------:R-:W-:-:S13]  /*41d0*/  FSETP.NEU.FTZ.AND P1, PT, |R4|, +INF , PT ;  /* 0x7f8000000400780b */ /* 0x000fda0003f3d200 */
[----:B------:R-:W-:-:S04]  /*41e0*/  @P1 FFMA R24, R4, 1.84467440737095516160e+19, RZ ;  /* 0x5f80000004181823 */ /* 0x000fc800000000ff */
[----:B------:R-:W0:Y:S02]  /*41f0*/  @P1 MUFU.RSQ R23, R24 ;  /* 0x0000001800171308 */ /* 0x000e240000001400 */
[----:B0-----:R-:W-:Y:S01]  /*4200*/  @P1 FMUL.FTZ R5, R24, R23 ;  /* 0x0000001718051220 */ /* 0x001fe20000410000 */
[----:B------:R-:W-:-:S03]  /*4210*/  @P1 FMUL.FTZ R22, R23, 0.5 ;  /* 0x3f00000017161820 */ /* 0x000fc60000410000 */
[----:B------:R-:W-:-:S04]  /*4220*/  @P1 FADD.FTZ R13, -R5, -RZ ;  /* 0x800000ff050d1221 */ /* 0x000fc80000010100 */
[----:B------:R-:W-:Y:S01]  /*4230*/  @P1 FFMA R26, R5, R13, R24 ;  /* 0x0000000d051a1223 */ /* 0x000fe20000000018 */
[----:B------:R-:W-:-:S03]  /*4240*/  @!P1 MOV R13, R4 ;  /* 0x00000004000d9202 */ /* 0x000fc60000000f00 */
[----:B------:R-:W-:-:S04]  /*4250*/  @P1 FFMA R22, R26, R22, R5 ;  /* 0x000000161a161223 */ /* 0x000fc80000000005 */
[----:B------:R-:W-:-:S07]  /*4260*/  @P1 FMUL.FTZ R13, R22, 2.3283064365386962891e-10 ;  /* 0x2f800000160d1820 */ /* 0x000fce0000410000 */
.L_x_85:
[----:B------:R-:W-:Y:S01]  /*4270*/  HFMA2 R5, -RZ, RZ, 0, 0 ;  /* 0x00000000ff057431 */ /* 0x000fe200000001ff */
[----:B------:R-:W-:-:S04]  /*4280*/  MOV R4, R12 ;  /* 0x0000000c00047202 */ /* 0x000fc80000000f00 */
[----:B------:R-:W-:Y:S05]  /*4290*/  RET.REL.NODEC R4 `(kernel_bio_chemistry_unified) ;  /* 0xffffffbc04587950 */ /* 0x000fea0003c3ffff */
        .weak           $__internal_1_$__cuda_sm3x_div_rn_noftz_f32_slowpath
        .type           $__internal_1_$__cuda_sm3x_div_rn_noftz_f32_slowpath,@function
        .size           $__internal_1_$__cuda_sm3x_div_rn_noftz_f32_slowpath,(.L_x_199 - $__internal_1_$__cuda_sm3x_div_rn_noftz_f32_slowpath)
$__internal_1_$__cuda_sm3x_div_rn_noftz_f32_slowpath:
[----:B------:R-:W-:Y:S01]  /*42a0*/  SHF.R.U32.HI R12, RZ, 0x17, R2 ;  /* 0x00000017ff0c7819 */ /* 0x000fe20000011602 */
[----:B------:R-:W-:Y:S01]  /*42b0*/  BSSY.RECONVERGENT B1, `(.L_x_86) ;  /* 0x0000063000017945 */ /* 0x000fe20003800200 */
[----:B------:R-:W-:Y:S02]  /*42c0*/  SHF.R.U32.HI R22, RZ, 0x17, R5 ;  /* 0x00000017ff167819 */ /* 0x000fe40000011605 */
[----:B------:R-:W-:Y:S02]  /*42d0*/  LOP3.LUT R12, R12, 0xff, RZ, 0xc0, !PT ;  /* 0x000000ff0c0c7812 */ /* 0x000fe400078ec0ff */
[----:B------:R-:W-:Y:S02]  /*42e0*/  LOP3.LUT R22, R22, 0xff, RZ, 0xc0, !PT ;  /* 0x000000ff16167812 */ /* 0x000fe400078ec0ff */
[----:B------:R-:W-:Y:S02]  /*42f0*/  IADD3 R26, PT, PT, R12, -0x1, RZ ;  /* 0xffffffff0c1a7810 */ /* 0x000fe40007ffe0ff */
[----:B------:R-:W-:Y:S01]  /*4300*/  MOV R23, R5 ;  /* 0x0000000500177202 */ /* 0x000fe20000000f00 */
[----:B------:R-:W-:Y:S01]  /*4310*/  VIADD R24, R22, 0xffffffff ;  /* 0xffffffff16187836 */ /* 0x000fe20000000000 */
[----:B------:R-:W-:-:S04]  /*4320*/  ISETP.GT.U32.AND P0, PT, R26, 0xfd, PT ;  /* 0x000000fd1a00780c */ /* 0x000fc80003f04070 */
[----:B------:R-:W-:-:S13]  /*4330*/  ISETP.GT.U32.OR P0, PT, R24, 0xfd, P0 ;  /* 0x000000fd1800780c */ /* 0x000fda0000704470 */
[----:B------:R-:W-:Y:S01]  /*4340*/  @!P0 MOV R13, RZ ;  /* 0x000000ff000d8202 */ /* 0x000fe20000000f00 */
[----:B------:R-:W-:Y:S06]  /*4350*/  @!P0 BRA `(.L_x_87) ;  /* 0x00000000005c8947 */ /* 0x000fec0003800000 */
[----:B------:R-:W-:Y:S02]  /*4360*/  FSETP.GTU.FTZ.AND P0, PT, |R5|, +INF , PT ;  /* 0x7f8000000500780b */ /* 0x000fe40003f1c200 */
[----:B------:R-:W-:-:S04]  /*4370*/  FSETP.GTU.FTZ.AND P1, PT, |R2|, +INF , PT ;  /* 0x7f8000000200780b */ /* 0x000fc80003f3c200 */
[----:B------:R-:W-:-:S13]  /*4380*/  PLOP3.LUT P0, PT, P0, P1, PT, 0xf8, 0x8f ;  /* 0x00000000008f781c */ /* 0x000fda0000703f70 */
[----:B------:R-:W-:Y:S05]  /*4390*/  @P0 BRA `(.L_x_88) ;  /* 0x00000004004c0947 */ /* 0x000fea0003800000 */
[----:B------:R-:W-:-:S13]  /*43a0*/  LOP3.LUT P0, RZ, R2, 0x7fffffff, R23, 0xc8, !PT ;  /* 0x7fffffff02ff7812 */ /* 0x000fda000780c817 */
[----:B------:R-:W-:Y:S05]  /*43b0*/  @!P0 BRA `(.L_x_89) ;  /* 0x00000004003c8947 */ /* 0x000fea0003800000 */
[C---:B------:R-:W-:Y:S02]  /*43c0*/  FSETP.NEU.FTZ.AND P0, PT, |R5|.reuse, +INF , PT ;  /* 0x7f8000000500780b */ /* 0x040fe40003f1d200 */
[----:B------:R-:W-:Y:S02]  /*43d0*/  FSETP.NEU.FTZ.AND P2, PT, |R2|, +INF , PT ;  /* 0x7f8000000200780b */ /* 0x000fe40003f5d200 */
[----:B------:R-:W-:-:S11]  /*43e0*/  FSETP.NEU.FTZ.AND P1, PT, |R5|, +INF , PT ;  /* 0x7f8000000500780b */ /* 0x000fd60003f3d200 */
[----:B------:R-:W-:Y:S05]  /*43f0*/  @!P2 BRA !P0, `(.L_x_89) ;  /* 0x00000004002ca947 */ /* 0x000fea0004000000 */
[----:B------:R-:W-:-:S04]  /*4400*/  LOP3.LUT P0, RZ, R23, 0x7fffffff, RZ, 0xc0, !PT ;  /* 0x7fffffff17ff7812 */ /* 0x000fc8000780c0ff */
[----:B------:R-:W-:-:S13]  /*4410*/  PLOP3.LUT P0, PT, P2, P0, PT, 0x2f, 0xf2 ;  /* 0x0000000000f2781c */ /* 0x000fda0001700577 */
[----:B------:R-:W-:Y:S05]  /*4420*/  @P0 BRA `(.L_x_90) ;  /* 0x0000000400180947 */ /* 0x000fea0003800000 */
[----:B------:R-:W-:-:S04]  /*4430*/  LOP3.LUT P0, RZ, R2, 0x7fffffff, RZ, 0xc0, !PT ;  /* 0x7fffffff02ff7812 */ /* 0x000fc8000780c0ff */
[----:B------:R-:W-:-:S13]  /*4440*/  PLOP3.LUT P0, PT, P1, P0, PT, 0x2f, 0xf2 ;  /* 0x0000000000f2781c */ /* 0x000fda0000f00577 */
[----:B------:R-:W-:Y:S05]  /*4450*/  @P0 BRA `(.L_x_91) ;  /* 0x0000000400000947 */ /* 0x000fea0003800000 */
[----:B------:R-:W-:Y:S02]  /*4460*/  ISETP.GE.AND P0, PT, R24, RZ, PT ;  /* 0x000000ff1800720c */ /* 0x000fe40003f06270 */
[----:B------:R-:W-:-:S11]  /*4470*/  ISETP.GE.AND P1, PT, R26, RZ, PT ;  /* 0x000000ff1a00720c */ /* 0x000fd60003f26270 */
[----:B------:R-:W-:Y:S01]  /*4480*/  @P0 MOV R13, RZ ;  /* 0x000000ff000d0202 */ /* 0x000fe20000000f00 */
[----:B------:R-:W-:Y:S01]  /*4490*/  @!P0 FFMA R23, R5, 1.84467440737095516160e+19, RZ ;  /* 0x5f80000005178823 */ /* 0x000fe200000000ff */
[----:B------:R-:W-:Y:S01]  /*44a0*/  @!P0 MOV R13, 0xffffffc0 ;  /* 0xffffffc0000d8802 */ /* 0x000fe20000000f00 */
[----:B------:R-:W-:-:S03]  /*44b0*/  @!P1 FFMA R2, R2, 1.84467440737095516160e+19, RZ ;  /* 0x5f80000002029823 */ /* 0x000fc600000000ff */
[----:B------:R-:W-:-:S07]  /*44c0*/  @!P1 IADD3 R13, PT, PT, R13, 0x40, RZ ;  /* 0x000000400d0d9810 */ /* 0x000fce0007ffe0ff */
.L_x_87:
[----:B------:R-:W-:Y:S01]  /*44d0*/  LEA R5, R12, 0xc0800000, 0x17 ;  /* 0xc08000000c057811 */ /* 0x000fe200078eb8ff */
[----:B------:R-:W-:Y:S01]  /*44e0*/  BSSY.RECONVERGENT B2, `(.L_x_92) ;  /* 0x0000036000027945 */ /* 0x000fe20003800200 */
[----:B------:R-:W-:Y:S02]  /*44f0*/  IADD3 R22, PT, PT, R22, -0x7f, RZ ;  /* 0xffffff8116167810 */ /* 0x000fe40007ffe0ff */
[----:B------:R-:W-:-:S03]  /*4500*/  IADD3 R28, PT, PT, -R5, R2, RZ ;  /* 0x00000002051c7210 */ /* 0x000fc60007ffe1ff */
[----:B------:R-:W-:Y:S01]  /*4510*/  IMAD R2, R22, -0x800000, R23 ;  /* 0xff80000016027824 */ /* 0x000fe200078e0217 */
[----:B------:R-:W0:Y:S01]  /*4520*/  MUFU.RCP R24, R28 ;  /* 0x0000001c00187308 */ /* 0x000e220000001000 */
[----:B------:R-:W-:Y:S01]  /*4530*/  FADD.FTZ R5, -R28, -RZ ;  /* 0x800000ff1c057221 */ /* 0x000fe20000010100 */
[----:B------:R-:W-:-:S04]  /*4540*/  IADD3 R22, PT, PT, R22, 0x7f, -R12 ;  /* 0x0000007f16167810 */ /* 0x000fc80007ffe80c */
[----:B------:R-:W-:Y:S01]  /*4550*/  IADD3 R13, PT, PT, R22, R13, RZ ;  /* 0x0000000d160d7210 */ /* 0x000fe20007ffe0ff */
[----:B0-----:R-:W-:-:S04]  /*4560*/  FFMA R27, R24, R5, 1 ;  /* 0x3f800000181b7423 */ /* 0x001fc80000000005 */
[----:B------:R-:W-:-:S04]  /*4570*/  FFMA R23, R24, R27, R24 ;  /* 0x0000001b18177223 */ /* 0x000fc80000000018 */
[----:B------:R-:W-:-:S04]  /*4580*/  FFMA R24, R2, R23, RZ ;  /* 0x0000001702187223 */ /* 0x000fc800000000ff */
[----:B------:R-:W-:-:S04]  /*4590*/  FFMA R26, R5, R24, R2 ;  /* 0x00000018051a7223 */ /* 0x000fc80000000002 */
[----:B------:R-:W-:-:S04]  /*45a0*/  FFMA R26, R23, R26, R24 ;  /* 0x0000001a171a7223 */ /* 0x000fc80000000018 */
[----:B------:R-:W-:-:S04]  /*45b0*/  FFMA R5, R5, R26, R2 ;  /* 0x0000001a05057223 */ /* 0x000fc80000000002 */
[----:B------:R-:W-:-:S05]  /*45c0*/  FFMA R2, R23, R5, R26 ;  /* 0x0000000517027223 */ /* 0x000fca000000001a */
[----:B------:R-:W-:-:S04]  /*45d0*/  SHF.R.U32.HI R12, RZ, 0x17, R2 ;  /* 0x00000017ff0c7819 */ /* 0x000fc80000011602 */
[----:B------:R-:W-:-:S04]  /*45e0*/  LOP3.LUT R12, R12, 0xff, RZ, 0xc0, !PT ;  /* 0x000000ff0c0c7812 */ /* 0x000fc800078ec0ff */
[----:B------:R-:W-:-:S04]  /*45f0*/  IADD3 R12, PT, PT, R12, R13, RZ ;  /* 0x0000000d0c0c7210 */ /* 0x000fc80007ffe0ff */
[----:B------:R-:W-:-:S04]  /*4600*/  IADD3 R22, PT, PT, R12, -0x1, RZ ;  /* 0xffffffff0c167810 */ /* 0x000fc80007ffe0ff */
[----:B------:R-:W-:-:S13]  /*4610*/  ISETP.GE.U32.AND P0, PT, R22, 0xfe, PT ;  /* 0x000000fe1600780c */ /* 0x000fda0003f06070 */
[----:B------:R-:W-:Y:S05]  /*4620*/  @!P0 BRA `(.L_x_93) ;  /* 0x0000000000808947 */ /* 0x000fea0003800000 */
[----:B------:R-:W-:-:S13]  /*4630*/  ISETP.GT.AND P0, PT, R12, 0xfe, PT ;  /* 0x000000fe0c00780c */ /* 0x000fda0003f04270 */
[----:B------:R-:W-:Y:S05]  /*4640*/  @P0 BRA `(.L_x_94) ;  /* 0x00000000006c0947 */ /* 0x000fea0003800000 */
[----:B------:R-:W-:-:S13]  /*4650*/  ISETP.GE.AND P0, PT, R12, 0x1, PT ;  /* 0x000000010c00780c */ /* 0x000fda0003f06270 */
[----:B------:R-:W-:Y:S05]  /*4660*/  @P0 BRA `(.L_x_95) ;  /* 0x0000000000740947 */ /* 0x000fea0003800000 */
[----:B------:R-:W-:Y:S02]  /*4670*/  ISETP.GE.AND P0, PT, R12, -0x18, PT ;  /* 0xffffffe80c00780c */ /* 0x000fe40003f06270 */
[----:B------:R-:W-:-:S11]  /*4680*/  LOP3.LUT R2, R2, 0x80000000, RZ, 0xc0, !PT ;  /* 0x8000000002027812 */ /* 0x000fd600078ec0ff */
[----:B------:R-:W-:Y:S05]  /*4690*/  @!P0 BRA `(.L_x_95) ;  /* 0x0000000000688947 */ /* 0x000fea0003800000 */
[CCC-:B------:R-:W-:Y:S01]  /*46a0*/  FFMA.RZ R13, R23.reuse, R5.reuse, R26.reuse ;  /* 0x00000005170d7223 */ /* 0x1c0fe2000000c01a */
[C---:B------:R-:W-:Y:S01]  /*46b0*/  IADD3 R24, PT, PT, R12.reuse, 0x20, RZ ;  /* 0x000000200c187810 */ /* 0x040fe20007ffe0ff */
[CCC-:B------:R-:W-:Y:S01]  /*46c0*/  FFMA.RP R22, R23.reuse, R5.reuse, R26.reuse ;  /* 0x0000000517167223 */ /* 0x1c0fe2000000801a */
[----:B------:R-:W-:Y:S01]  /*46d0*/  FFMA.RM R5, R23, R5, R26 ;  /* 0x0000000517057223 */ /* 0x000fe2000000401a */
[C---:B------:R-:W-:Y:S02]  /*46e0*/  ISETP.NE.AND P2, PT, R12.reuse, RZ, PT ;  /* 0x000000ff0c00720c */ /* 0x040fe40003f45270 */
[----:B------:R-:W-:Y:S02]  /*46f0*/  LOP3.LUT R13, R13, 0x7fffff, RZ, 0xc0, !PT ;  /* 0x007fffff0d0d7812 */ /* 0x000fe400078ec0ff */
[----:B------:R-:W-:Y:S02]  /*4700*/  ISETP.NE.AND P1, PT, R12, RZ, PT ;  /* 0x000000ff0c00720c */ /* 0x000fe40003f25270 */
[----:B------:R-:W-:-:S02]  /*4710*/  LOP3.LUT R13, R13, 0x800000, RZ, 0xfc, !PT ;  /* 0x008000000d0d7812 */ /* 0x000fc400078efcff */
[----:B------:R-:W-:Y:S02]  /*4720*/  IADD3 R12, PT, PT, -R12, RZ, RZ ;  /* 0x000000ff0c0c7210 */ /* 0x000fe40007ffe1ff */
[----:B------:R-:W-:Y:S02]  /*4730*/  SHF.L.U32 R24, R13, R24, RZ ;  /* 0x000000180d187219 */ /* 0x000fe400000006ff */
[----:B------:R-:W-:Y:S02]  /*4740*/  FSETP.NEU.FTZ.AND P0, PT, R22, R5, PT ;  /* 0x000000051600720b */ /* 0x000fe40003f1d000 */
[----:B------:R-:W-:Y:S02]  /*4750*/  SEL R12, R12, RZ, P2 ;  /* 0x000000ff0c0c7207 */ /* 0x000fe40001000000 */
[----:B------:R-:W-:Y:S02]  /*4760*/  ISETP.NE.AND P1, PT, R24, RZ, P1 ;  /* 0x000000ff1800720c */ /* 0x000fe40000f25270 */
[----:B------:R-:W-:-:S02]  /*4770*/  SHF.R.U32.HI R12, RZ, R12, R13 ;  /* 0x0000000cff0c7219 */ /* 0x000fc4000001160d */
[----:B------:R-:W-:Y:S02]  /*4780*/  PLOP3.LUT P0, PT, P0, P1, PT, 0xf8, 0x8f ;  /* 0x00000000008f781c */ /* 0x000fe40000703f70 */
[----:B------:R-:W-:Y:S02]  /*4790*/  SHF.R.U32.HI R22, RZ, 0x1, R12 ;  /* 0x00000001ff167819 */ /* 0x000fe4000001160c */
[----:B------:R-:W-:-:S04]  /*47a0*/  SEL R5, RZ, 0x1, !P0 ;  /* 0x00000001ff057807 */ /* 0x000fc80004000000 */
[----:B------:R-:W-:-:S04]  /*47b0*/  LOP3.LUT R5, R5, 0x1, R22, 0xf8, !PT ;  /* 0x0000000105057812 */ /* 0x000fc800078ef816 */
[----:B------:R-:W-:-:S04]  /*47c0*/  LOP3.LUT R5, R5, R12, RZ, 0xc0, !PT ;  /* 0x0000000c05057212 */ /* 0x000fc800078ec0ff */
[----:B------:R-:W-:-:S04]  /*47d0*/  IADD3 R5, PT, PT, R22, R5, RZ ;  /* 0x0000000516057210 */ /* 0x000fc80007ffe0ff */
[----:B------:R-:W-:Y:S01]  /*47e0*/  LOP3.LUT R2, R5, R2, RZ, 0xfc, !PT ;  /* 0x0000000205027212 */ /* 0x000fe200078efcff */
[----:B------:R-:W-:Y:S06]  /*47f0*/  BRA `(.L_x_95) ;  /* 0x0000000000107947 */ /* 0x000fec0003800000 */
.L_x_94:
[----:B------:R-:W-:-:S04]  /*4800*/  LOP3.LUT R2, R2, 0x80000000, RZ, 0xc0, !PT ;  /* 0x8000000002027812 */ /* 0x000fc800078ec0ff */
[----:B------:R-:W-:Y:S01]  /*4810*/  LOP3.LUT R2, R2, 0x7f800000, RZ, 0xfc, !PT ;  /* 0x7f80000002027812 */ /* 0x000fe200078efcff */
[----:B------:R-:W-:Y:S06]  /*4820*/  BRA `(.L_x_95) ;  /* 0x0000000000047947 */ /* 0x000fec0003800000 */
.L_x_93:
[----:B------:R-:W-:-:S07]  /*4830*/  LEA R2, R13, R2, 0x17 ;  /* 0x000000020d027211 */ /* 0x000fce00078eb8ff */
.L_x_95:
[----:B------:R-:W-:Y:S05]  /*4840*/  BSYNC.RECONVERGENT B2 ;  /* 0x0000000000027941 */ /* 0x000fea0003800200 */
.L_x_92:
[----:B------:R-:W-:Y:S05]  /*4850*/  BRA `(.L_x_96) ;  /* 0x0000000000207947 */ /* 0x000fea0003800000 */
.L_x_91:
[----:B------:R-:W-:-:S04]  /*4860*/  LOP3.LUT R2, R2, 0x80000000, R23, 0x48, !PT ;  /* 0x8000000002027812 */ /* 0x000fc800078e4817 */
[----:B------:R-:W-:Y:S01]  /*4870*/  LOP3.LUT R2, R2, 0x7f800000, RZ, 0xfc, !PT ;  /* 0x7f80000002027812 */ /* 0x000fe200078efcff */
[----:B------:R-:W-:Y:S06]  /*4880*/  BRA `(.L_x_96) ;  /* 0x0000000000147947 */ /* 0x000fec0003800000 */
.L_x_90:
[----:B------:R-:W-:Y:S01]  /*4890*/  LOP3.LUT R2, R2, 0x80000000, R23, 0x48, !PT ;  /* 0x8000000002027812 */ /* 0x000fe200078e4817 */
[----:B------:R-:W-:Y:S06]  /*48a0*/  BRA `(.L_x_96) ;  /* 0x00000000000c7947 */ /* 0x000fec0003800000 */
.L_x_89:
[----:B------:R-:W0:Y:S01]  /*48b0*/  MUFU.RSQ R2, -QNAN ;  /* 0xffc0000000027908 */ /* 0x000e220000001400 */
[----:B------:R-:W-:Y:S05]  /*48c0*/  BRA `(.L_x_96) ;  /* 0x0000000000047947 */ /* 0x000fea0003800000 */
.L_x_88:
[----:B------:R-:W-:-:S07]  /*48d0*/  FADD.FTZ R2, R5, R2 ;  /* 0x0000000205027221 */ /* 0x000fce0000010000 */
.L_x_96:
[----:B------:R-:W-:Y:S05]  /*48e0*/  BSYNC.RECONVERGENT B1 ;  /* 0x0000000000017941 */ /* 0x000fea0003800200 */
.L_x_86:
[----:B------:R-:W-:-:S04]  /*48f0*/  HFMA2 R5, -RZ, RZ, 0, 0 ;  /* 0x00000000ff057431 */ /* 0x000fc800000001ff */
[----:B0-----:R-:W-:Y:S05]  /*4900*/  RET.REL.NODEC R4 `(kernel_bio_chemistry_unified) ;  /* 0xffffffb404bc7950 */ /* 0x001fea0003c3ffff */
.L_x_97:
[----:B------:R-:W-:-:S00]  /*4910*/  BRA `(.L_x_97) ;  /* 0xfffffffc00fc7947 */ /* 0x000fc0000383ffff */
[----:B------:R-:W-:-:S00]  /*4920*/  NOP ;  /* 0x0000000000007918 */ /* 0x000fc00000000000 */
        /* <DEDUP_REMOVED lines=13> */
.L_x_199:


//--------------------- .text._Z32kernel_electrostatic_frustrationPKfS0_PKiPfif --------------------------
	.section	.text._Z32kernel_electrostatic_frustrationPKfS0_PKiPfif,"ax",@progbits
	.align	128
        .global         _Z32kernel_electrostatic_frustrationPKfS0_PKiPfif
        .type           _Z32kernel_electrostatic_frustrationPKfS0_PKiPfif,@function
        .size           _Z32kernel_electrostatic_frustrationPKfS0_PKiPfif,(.L_x_201 - _Z32kernel_electrostatic_frustrationPKfS0_PKiPfif)
        .other          _Z32kernel_electrostatic_frustrationPKfS0_PKiPfif,@"STO_CUDA_ENTRY STV_DEFAULT"
_Z32kernel_electrostatic_frustrationPKfS0_PKiPfif:
.text._Z32kernel_electrostatic_frustrationPKfS0_PKiPfif:
[----:B------:R-:W-:Y:S01]  /*0000*/  LDC R1, c[0x0][0x37c] ;  /* 0x0000df00ff017b82 */ /* 0x000fe20000000800 */
[----:B------:R-:W0:Y:S01]  /*0010*/  S2R R10, SR_TID.X ;  /* 0x00000000000a7919 */ /* 0x000e220000002100 */
[----:B------:R-:W1:Y:S06]  /*0020*/  LDCU UR8, c[0x0][0x3a0] ;  /* 0x00007400ff0877ac */ /* 0x000e6c0008000800 */
[----:B------:R-:W0:Y:S01]  /*0030*/  S2UR UR5, SR_CTAID.X ;  /* 0x00000000000579c3 */ /* 0x000e220000002500 */
[----:B------:R-:W-:Y:S01]  /*0040*/  BSSY.RECONVERGENT B0, `(.L_x_98) ;  /* 0x0000079000007945 */ /* 0x000fe20003800200 */
[----:B------:R-:W-:Y:S01]  /*0050*/  IMAD.MOV.U32 R12, RZ, RZ, RZ ;  /* 0x000000ffff0c7224 */ /* 0x000fe200078e00ff */
[----:B------:R-:W2:Y:S01]  /*0060*/  LDCU.64 UR6, c[0x0][0x358] ;  /* 0x00006b00ff0677ac */ /* 0x000ea20008000a00 */
[----:B------:R-:W3:Y:S04]  /*0070*/  LDCU UR9, c[0x0][0x3a4] ;  /* 0x00007480ff0977ac */ /* 0x000ee80008000800 */
[----:B------:R-:W0:Y:S01]  /*0080*/  LDC R11, c[0x0][0x360] ;  /* 0x0000d800ff0b7b82 */ /* 0x000e220000000800 */
[----:B-1----:R-:W-:-:S04]  /*0090*/  UIADD3 UR4, UPT, UPT, UR8, -0x1, URZ ;  /* 0xffffffff08047890 */ /* 0x002fc8000fffe0ff */
[----:B------:R-:W-:-:S04]  /*00a0*/  UIMAD UR4, UR4, UR8, URZ ;  /* 0x00000008040472a4 */ /* 0x000fc8000f8e02ff */
[----:B------:R-:W-:-:S04]  /*00b0*/  ULEA.HI UR4, UR4, UR4, URZ, 0x1 ;  /* 0x0000000404047291 */ /* 0x000fc8000f8f08ff */
[----:B------:R-:W-:Y:S01]  /*00c0*/  USHF.R.S32.HI UR4, URZ, 0x1, UR4 ;  /* 0x00000001ff047899 */ /* 0x000fe20008011404 */
[----:B0-----:R-:W-:-:S05]  /*00d0*/  IMAD R15, R11, UR5, R10 ;  /* 0x000000050b0f7c24 */ /* 0x001fca000f8e020a */
[----:B------:R-:W-:-:S13]  /*00e0*/  ISETP.GE.AND P0, PT, R15, UR4, PT ;  /* 0x000000040f007c0c */ /* 0x000fda000bf06270 */
[----:B--23--:R-:W-:Y:S05]  /*00f0*/  @P0 BRA `(.L_x_99) ;  /* 0x0000000400b40947 */ /* 0x00cfea0003800000 */
[----:B------:R-:W0:Y:S01]  /*0100*/  LDC R13, c[0x0][0x3a0] ;  /* 0x0000e800ff0d7b82 */ /* 0x000e220000000800 */
[----:B------:R-:W1:Y:S01]  /*0110*/  LDCU UR5, c[0x0][0x370] ;  /* 0x00006e00ff0577ac */ /* 0x000e620008000800 */
[----:B------:R-:W-:Y:S01]  /*0120*/  I2FP.F32.S32 R14, UR8 ;  /* 0x00000008000e7c45 */ /* 0x000fe20008201400 */
[----:B------:R-:W-:Y:S02]  /*0130*/  IMAD.MOV.U32 R3, RZ, RZ, 0x40000000 ;  /* 0x40000000ff037424 */ /* 0x000fe400078e00ff */
[----:B------:R-:W-:Y:S02]  /*0140*/  HFMA2 R12, -RZ, RZ, 0, 0 ;  /* 0x00000000ff0c7431 */ /* 0x000fe400000001ff */
[----:B------:R-:W-:Y:S01]  /*0150*/  FFMA R14, R14, R3, -1 ;  /* 0xbf8000000e0e7423 */ /* 0x000fe20000000003 */
[----:B------:R-:W2:Y:S03]  /*0160*/  LDC.64 R8, c[0x0][0x390] ;  /* 0x0000e400ff087b82 */ /* 0x000ea60000000a00 */
[----:B------:R-:W-:-:S05]  /*0170*/  FMUL R17, R14, R14 ;  /* 0x0000000e0e117220 */ /* 0x000fca0000400000 */
[----:B------:R-:W3:Y:S01]  /*0180*/  LDC.64 R6, c[0x0][0x388] ;  /* 0x0000e200ff067b82 */ /* 0x000ee20000000a00 */
[----:B-1----:R-:W-:-:S07]  /*0190*/  IMAD R16, R11, UR5, RZ ;  /* 0x000000050b107c24 */ /* 0x002fce000f8e02ff */
[----:B------:R-:W1:Y:S02]  /*01a0*/  LDC.64 R4, c[0x0][0x380] ;  /* 0x0000e000ff047b82 */ /* 0x000e640000000a00 */
.L_x_110:
[----:B------:R-:W-:Y:S01]  /*01b0*/  I2FP.F32.S32 R0, R15 ;  /* 0x0000000f00007245 */ /* 0x000fe20000201400 */
[----:B------:R-:W-:Y:S04]  /*01c0*/  BSSY.RECONVERGENT B1, `(.L_x_100) ;  /* 0x000000f000017945 */ /* 0x000fe80003800200 */
[----:B------:R-:W-:-:S04]  /*01d0*/  FFMA R0, R0, -8, R17 ;  /* 0xc100000000007823 */ /* 0x000fc80000000011 */
[----:B------:R-:W-:Y:S01]  /*01e0*/  VIADD R2, R0, 0xf3000000 ;  /* 0xf300000000027836 */ /* 0x000fe20000000000 */
[----:B------:R4:W0:Y:S04]  /*01f0*/  MUFU.RSQ R19, R0 ;  /* 0x0000000000137308 */ /* 0x0008280000001400 */
[----:B------:R-:W-:-:S13]  /*0200*/  ISETP.GT.U32.AND P0, PT, R2, 0x727fffff, PT ;  /* 0x727fffff0200780c */ /* 0x000fda0003f04070 */
[----:B0---4-:R-:W-:Y:S05]  /*0210*/  @!P0 BRA `(.L_x_101) ;  /* 0x0000000000148947 */ /* 0x011fea0003800000 */
[----:B------:R-:W-:Y:S01]  /*0220*/  IMAD.MOV.U32 R2, RZ, RZ, R0 ;  /* 0x000000ffff027224 */ /* 0x000fe200078e0000 */
[----:B------:R-:W-:-:S07]  /*0230*/  MOV R22, 0x250 ;  /* 0x0000025000167802 */ /* 0x000fce0000000f00 */
[----:B-123--:R-:W-:Y:S05]  /*0240*/  CALL.REL.NOINC `($__internal_2_$__cuda_sm20_sqrt_rn_f32_slowpath) ;  /* 0x0000000800b07944 */ /* 0x00efea0003c00000 */
[----:B------:R-:W-:Y:S01]  /*0250*/  MOV R3, R18 ;  /* 0x0000001200037202 */ /* 0x000fe20000000f00 */
[----:B------:R-:W-:Y:S06]  /*0260*/  BRA `(.L_x_102) ;  /* 0x0000000000107947 */ /* 0x000fec0003800000 */
.L_x_101:
[----:B------:R-:W-:Y:S01]  /*0270*/  FMUL.FTZ R3, R0, R19 ;  /* 0x0000001300037220 */ /* 0x000fe20000410000 */
[----:B------:R-:W-:-:S03]  /*0280*/  FMUL.FTZ R2, R19, 0.5 ;  /* 0x3f00000013027820 */ /* 0x000fc60000410000 */
[----:B------:R-:W-:-:S04]  /*0290*/  FFMA R0, -R3, R3, R0 ;  /* 0x0000000303007223 */ /* 0x000fc80000000100 */
[----:B------:R-:W-:-:S07]  /*02a0*/  FFMA R3, R0, R2, R3 ;  /* 0x0000000200037223 */ /* 0x000fce0000000003 */
.L_x_102:
[----:B------:R-:W-:Y:S05]  /*02b0*/  BSYNC.RECONVERGENT B1 ;  /* 0x0000000000017941 */ /* 0x000fea0003800200 */
.L_x_100:
[----:B------:R-:W-:Y:S01]  /*02c0*/  FADD R3, R14, -R3 ;  /* 0x800000030e037221 */ /* 0x000fe20000000000 */
[----:B------:R-:W-:Y:S03]  /*02d0*/  BSSY.RECONVERGENT B1, `(.L_x_103) ;  /* 0x000004c000017945 */ /* 0x000fe60003800200 */
[----:B------:R-:W-:-:S06]  /*02e0*/  FMUL R3, R3, 0.5 ;  /* 0x3f00000003037820 */ /* 0x000fcc0000400000 */
[----:B------:R-:W0:Y:S02]  /*02f0*/  F2I.FLOOR.NTZ R3, R3 ;  /* 0x0000000300037305 */ /* 0x000e240000207100 */
[----:B0-----:R-:W-:-:S05]  /*0300*/  LOP3.LUT R0, RZ, R3, RZ, 0x33, !PT ;  /* 0x00000003ff007212 */ /* 0x001fca00078e33ff */
[----:B------:R-:W-:-:S04]  /*0310*/  IMAD R0, R13, 0x2, R0 ;  /* 0x000000020d007824 */ /* 0x000fc800078e0200 */
[----:B------:R-:W-:-:S05]  /*0320*/  IMAD R0, R3, R0, RZ ;  /* 0x0000000003007224 */ /* 0x000fca00078e02ff */
[----:B------:R-:W-:-:S04]  /*0330*/  LEA.HI R0, R0, R0, RZ, 0x1 ;  /* 0x0000000000007211 */ /* 0x000fc800078f08ff */
[----:B------:R-:W-:-:S05]  /*0340*/  SHF.R.S32.HI R0, RZ, 0x1, R0 ;  /* 0x00000001ff007819 */ /* 0x000fca0000011400 */
[----:B------:R-:W-:-:S05]  /*0350*/  IMAD.IADD R0, R15, 0x1, -R0 ;  /* 0x000000010f007824 */ /* 0x000fca00078e0a00 */
[----:B------:R-:W-:Y:S02]  /*0360*/  ISETP.GE.AND P0, PT, R0, RZ, PT ;  /* 0x000000ff0000720c */ /* 0x000fe40003f06270 */
[----:B------:R-:W-:-:S04]  /*0370*/  IADD3 R0, PT, PT, R3, 0x1, R0 ;  /* 0x0000000103007810 */ /* 0x000fc80007ffe000 */
[----:B------:R-:W-:-:S04]  /*0380*/  ISETP.GE.OR P0, PT, R0, R13, !P0 ;  /* 0x0000000d0000720c */ /* 0x000fc80004706670 */
[----:B------:R-:W-:-:S13]  /*0390*/  ISETP.GE.OR P0, PT, R3, R13, P0 ;  /* 0x0000000d0300720c */ /* 0x000fda0000706670 */
[----:B------:R-:W-:Y:S05]  /*03a0*/  @P0 BRA `(.L_x_104) ;  /* 0x0000000000f80947 */ /* 0x000fea0003800000 */
[----:B--2---:R-:W-:-:S05]  /*03b0*/  IMAD.WIDE R2, R3, 0x4, R8 ;  /* 0x0000000403027825 */ /* 0x004fca00078e0208 */
[----:B------:R-:W3:Y:S02]  /*03c0*/  LDG.E.CONSTANT R23, desc[UR6][R2.64] ;  /* 0x0000000602177981 */ /* 0x000ee4000c1e9900 */
[----:B---3--:R-:W-:-:S06]  /*03d0*/  IMAD.WIDE R20, R23, 0x4, R6 ;  /* 0x0000000417147825 */ /* 0x008fcc00078e0206 */
        /* <DEDUP_REMOVED lines=35> */
[----:B------:R-:W-:Y:S01]  /*0610*/  IMAD.MOV.U32 R2, RZ, RZ, R24 ;  /* 0x000000ffff027224 */ /* 0x000fe200078e0018 */
[----:B------:R-:W-:-:S07]  /*0620*/  MOV R22, 0x640 ;  /* 0x0000064000167802 */ /* 0x000fce0000000f00 */
[----:B-1----:R-:W-:Y:S05]  /*0630*/  CALL.REL.NOINC `($__internal_2_$__cuda_sm20_sqrt_rn_f32_slowpath) ;  /* 0x0000000400b47944 */ /* 0x002fea0003c00000 */
[----:B------:R-:W-:Y:S01]  /*0640*/  IMAD.MOV.U32 R3, RZ, RZ, R18 ;  /* 0x000000ffff037224 */ /* 0x000fe200078e0012 */
[----:B------:R-:W-:Y:S06]  /*0650*/  BRA `(.L_x_107) ;  /* 0x0000000000107947 */ /* 0x000fec0003800000 */
.L_x_106:
[----:B-1----:R-:W-:Y:S01]  /*0660*/  FMUL.FTZ R3, R24, R19 ;  /* 0x0000001318037220 */ /* 0x002fe20000410000 */
[----:B------:R-:W-:-:S03]  /*0670*/  FMUL.FTZ R18, R19, 0.5 ;  /* 0x3f00000013127820 */ /* 0x000fc60000410000 */
[----:B------:R-:W-:-:S04]  /*0680*/  FFMA R2, -R3, R3, R24 ;  /* 0x0000000303027223 */ /* 0x000fc80000000118 */
[----:B------:R-:W-:-:S07]  /*0690*/  FFMA R3, R2, R18, R3 ;  /* 0x0000001202037223 */ /* 0x000fce0000000003 */
.L_x_107:
[----:B------:R-:W-:Y:S05]  /*06a0*/  BSYNC.RECONVERGENT B2 ;  /* 0x0000000000027941 */ /* 0x000fea0003800200 */
.L_x_105:
        /* <DEDUP_REMOVED lines=9> */
[----:B------:R-:W-:-:S07]  /*0740*/  MOV R2, 0x760 ;  /* 0x0000076000027802 */ /* 0x000fce0000000f00 */
[----:B------:R-:W-:Y:S05]  /*0750*/  CALL.REL.NOINC `($__internal_3_$__cuda_sm3x_div_rn_noftz_f32_slowpath) ;  /* 0x0000000400c87944 */ /* 0x000fea0003c00000 */
[----:B------:R-:W-:-:S07]  /*0760*/  MOV R19, R0 ;  /* 0x0000000000137202 */ /* 0x000fce0000000f00 */
.L_x_109:
[----:B------:R-:W-:Y:S05]  /*0770*/  BSYNC.RECONVERGENT B2 ;  /* 0x0000000000027941 */ /* 0x000fea0003800200 */
.L_x_108:
[----:B------:R-:W-:-:S07]  /*0780*/  FADD R12, R12, R19 ;  /* 0x000000130c0c7221 */ /* 0x000fce0000000000 */
.L_x_104:
[----:B------:R-:W-:Y:S05]  /*0790*/  BSYNC.RECONVERGENT B1 ;  /* 0x0000000000017941 */ /* 0x000fea0003800200 */
.L_x_103:
[----:B------:R-:W-:-:S05]  /*07a0*/  IMAD.IADD R15, R16, 0x1, R15 ;  /* 0x00000001100f7824 */ /* 0x000fca00078e020f */
[----:B------:R-:W-:-:S13]  /*07b0*/  ISETP.GE.AND P0, PT, R15, UR4, PT ;  /* 0x000000040f007c0c */ /* 0x000fda000bf06270 */
[----:B------:R-:W-:Y:S05]  /*07c0*/  @!P0 BRA `(.L_x_110) ;  /* 0xfffffff800788947 */ /* 0x000fea000383ffff */
.L_x_99:
[----:B------:R-:W-:Y:S05]  /*07d0*/  BSYNC.RECONVERGENT B0 ;  /* 0x0000000000007941 */ /* 0x000fea0003800200 */
.L_x_98:
[----:B------:R-:W0:Y:S01]  /*07e0*/  SHFL.DOWN PT, R3, R12, 0x10, 0x1f ;  /* 0x0a001f000c037f89 */ /* 0x000e2200000e0000 */
[----:B------:R-:W-:Y:S01]  /*07f0*/  VIADD R11, R11, 0x1f ;  /* 0x0000001f0b0b7836 */ /* 0x000fe20000000000 */
[----:B------:R-:W-:Y:S01]  /*0800*/  LOP3.LUT P0, RZ, R10, 0x1f, RZ, 0xc0, !PT ;  /* 0x0000001f0aff7812 */ /* 0x000fe2000780c0ff */
[----:B------:R-:W-:Y:S03]  /*0810*/  BSSY B0, `(.L_x_111) ;  /* 0x0000026000007945 */ /* 0x000fe60003800000 */
[----:B------:R-:W-:-:S04]  /*0820*/  SHF.R.U32.HI R11, RZ, 0x5, R11 ;  /* 0x00000005ff0b7819 */ /* 0x000fc8000001160b */
[----:B------:R-:W-:-:S05]  /*0830*/  ISETP.GE.U32.AND P1, PT, R10, R11, PT ;  /* 0x0000000b0a00720c */ /* 0x000fca0003f26070 */
[----:B---3--:R-:W3:Y:S08]  /*0840*/  @!P0 S2R R7, SR_CgaCtaId ;  /* 0x0000000000078919 */ /* 0x008ef00000008800 */
[----:B--2---:R-:W2:Y:S01]  /*0850*/  @!P1 S2R R9, SR_CgaCtaId ;  /* 0x0000000000099919 */ /* 0x004ea20000008800 */
[----:B0-----:R-:W-:Y:S01]  /*0860*/  FADD R3, R3, R12 ;  /* 0x0000000c03037221 */ /* 0x001fe20000000000 */
[----:B-1----:R-:W-:-:S04]  /*0870*/  @!P1 MOV R4, 0x400 ;  /* 0x0000040000049802 */ /* 0x002fc80000000f00 */
[----:B------:R-:W0:Y:S02]  /*0880*/  SHFL.DOWN PT, R0, R3, 0x8, 0x1f ;  /* 0x09001f0003007f89 */ /* 0x000e2400000e0000 */
[----:B0-----:R-:W-:Y:S01]  /*0890*/  FADD R0, R3, R0 ;  /* 0x0000000003007221 */ /* 0x001fe20000000000 */
[----:B--2---:R-:W-:-:S04]  /*08a0*/  @!P1 LEA R9, R9, R4, 0x18 ;  /* 0x0000000409099211 */ /* 0x004fc800078ec0ff */
[----:B------:R-:W0:Y:S02]  /*08b0*/  SHFL.DOWN PT, R5, R0, 0x4, 0x1f ;  /* 0x08801f0000057f89 */ /* 0x000e2400000e0000 */
[----:B0-----:R-:W-:Y:S01]  /*08c0*/  FADD R5, R0, R5 ;  /* 0x0000000500057221 */ /* 0x001fe20000000000 */
[----:B------:R-:W-:-:S04]  /*08d0*/  @!P0 MOV R0, 0x400 ;  /* 0x0000040000008802 */ /* 0x000fc80000000f00 */
[----:B------:R-:W0:Y:S01]  /*08e0*/  SHFL.DOWN PT, R2, R5, 0x2, 0x1f ;  /* 0x08401f0005027f89 */ /* 0x000e2200000e0000 */
[----:B---3--:R-:W-:Y:S01]  /*08f0*/  @!P0 LEA R7, R7, R0, 0x18 ;  /* 0x0000000007078211 */ /* 0x008fe200078ec0ff */
[----:B------:R-:W-:-:S03]  /*0900*/  @!P1 IMAD R0, R10, 0x4, R9 ;  /* 0x000000040a009824 */ /* 0x000fc600078e0209 */
[----:B------:R-:W-:Y:S01]  /*0910*/  @!P0 LEA.HI R7, R10, R7, RZ, 0x1d ;  /* 0x000000070a078211 */ /* 0x000fe200078fe8ff */
[----:B0-----:R-:W-:Y:S01]  /*0920*/  FADD R2, R5, R2 ;  /* 0x0000000205027221 */ /* 0x001fe20000000000 */
[----:B------:R-:W-:-:S04]  /*0930*/  HFMA2 R5, -RZ, RZ, 0, 0 ;  /* 0x00000000ff057431 */ /* 0x000fc800000001ff */
[----:B------:R-:W0:Y:S02]  /*0940*/  SHFL.DOWN PT, R3, R2, 0x1, 0x1f ;  /* 0x08201f0002037f89 */ /* 0x000e2400000e0000 */
[----:B0-----:R-:W-:-:S05]  /*0950*/  FADD R4, R2, R3 ;  /* 0x0000000302047221 */ /* 0x001fca0000000000 */
        /* <DEDUP_REMOVED lines=15> */
[----:B------:R0:W1:Y:S02]  /*0a50*/  SHFL.DOWN PT, R4, R7, 0x1, 0x1f ;  /* 0x08201f0007047f89 */ /* 0x00006400000e0000 */
.L_x_119:
[----:B-1----:R-:W-:-:S07]  /*0a60*/  FADD R5, R7, R4 ;  /* 0x0000000407057221 */ /* 0x002fce0000000000 */
.L_x_112:
[----:B------:R-:W-:Y:S05]  /*0a70*/  BSYNC B0 ;  /* 0x0000000000007941 */ /* 0x000fea0003800000 */
.L_x_111:
[----:B-1----:R-:W-:-:S04]  /*0a80*/  FSETP.NEU.AND P0, PT, R5, RZ, PT ;  /* 0x000000ff0500720b */ /* 0x002fc80003f0d000 */
[----:B------:R-:W-:-:S13]  /*0a90*/  ISETP.NE.OR P0, PT, R10, RZ, !P0 ;  /* 0x000000ff0a00720c */ /* 0x000fda0004705670 */
[----:B------:R-:W-:Y:S05]  /*0aa0*/  @P0 EXIT ;  /* 0x000000000000094d */ /* 0x000fea0003800000 */
[----:B------:R-:W1:Y:S02]  /*0ab0*/  LDC.64 R2, c[0x0][0x398] ;  /* 0x0000e600ff027b82 */ /* 0x000e640000000a00 */
[----:B-1----:R-:W-:Y:S01]  /*0ac0*/  REDG.E.ADD.F32.FTZ.RN.STRONG.GPU desc[UR6][R2.64], R5 ;  /* 0x00000005020079a6 */ /* 0x002fe2000c12f306 */
[----:B------:R-:W-:Y:S05]  /*0ad0*/  EXIT ;  /* 0x000000000000794d */ /* 0x000fea0003800000 */
.L_x_113:
[----:B------:R-:W-:Y:S02]  /*0ae0*/  HFMA2 R9, -RZ, RZ, 0, 1.847743988037109375e-06 ;  /* 0x0000001fff097431 */ /* 0x000fe400000001ff */
[----:B------:R-:W-:Y:S02]  /*0af0*/  IMAD.MOV.U32 R8, RZ, RZ, 0x10 ;  /* 0x00000010ff087424 */ /* 0x000fe400078e00ff */
[----:B------:R-:W-:-:S07]  /*0b00*/  IMAD.MOV.U32 R6, RZ, RZ, -0x1 ;  /* 0xffffffffff067424 */ /* 0x000fce00078e00ff */
[----:B-1----:R-:W-:Y:S05]  /*0b10*/  WARPSYNC.COLLECTIVE R6, `(.L_x_114) ;  /* 0x0000000006087348 */ /* 0x002fea0003c00000 */
[----:B-1----:R0:W1:Y:S02]  /*0b20*/  SHFL.DOWN P0, R4, R5, R8, R9 ;  /* 0x0800000805047389 */ /* 0x0020640000000009 */
[----:B01----:R-:W-:Y:S05]  /*0b30*/  ENDCOLLECTIVE ;  /* 0x000000000000791b */ /* 0x003fea0003800000 */
.L_x_114:
[----:B------:R-:W-:Y:S02]  /*0b40*/  IMAD.MOV.U32 R8, RZ, RZ, 0x8 ;  /* 0x00000008ff087424 */ /* 0x000fe400078e00ff */
[----:B------:R-:W-:-:S04]  /*0b50*/  IMAD.MOV.U32 R0, RZ, RZ, R4 ;  /* 0x000000ffff007224 */ /* 0x000fc800078e0004 */
[----:B------:R-:W-:-:S05]  /*0b60*/  FADD R0, R5, R0 ;  /* 0x0000000005007221 */ /* 0x000fca0000000000 */
[----:B------:R-:W-:-:S07]  /*0b70*/  MOV R5, R0 ;  /* 0x0000000000057202 */ /* 0x000fce0000000f00 */
[----:B------:R-:W-:Y:S05]  /*0b80*/  WARPSYNC.COLLECTIVE R6, `(.L_x_115) ;  /* 0x0000000006087348 */ /* 0x000fea0003c00000 */
[----:B------:R0:W1:Y:S02]  /*0b90*/  SHFL.DOWN P0, R4, R5, R8, R9 ;  /* 0x0800000805047389 */ /* 0x0000640000000009 */
[----:B01----:R-:W-:Y:S05]  /*0ba0*/  ENDCOLLECTIVE ;  /* 0x000000000000791b */ /* 0x003fea0003800000 */
.L_x_115:
[----:B------:R-:W-:Y:S02]  /*0bb0*/  IMAD.MOV.U32 R8, RZ, RZ, 0x4 ;  /* 0x00000004ff087424 */ /* 0x000fe400078e00ff */
[----:B------:R-:W-:-:S04]  /*0bc0*/  IMAD.MOV.U32 R3, RZ, RZ, R4 ;  /* 0x000000ffff037224 */ /* 0x000fc800078e0004 */
[----:B------:R-:W-:-:S05]  /*0bd0*/  FADD R3, R0, R3 ;  /* 0x0000000300037221 */ /* 0x000fca0000000000 */
[----:B------:R-:W-:-:S07]  /*0be0*/  MOV R5, R3 ;  /* 0x0000000300057202 */ /* 0x000fce0000000f00 */
[----:B------:R-:W-:Y:S05]  /*0bf0*/  WARPSYNC.COLLECTIVE R6, `(.L_x_116) ;  /* 0x0000000006087348 */ /* 0x000fea0003c00000 */
[----:B------:R0:W1:Y:S02]  /*0c00*/  SHFL.DOWN P0, R4, R5, R8, R9 ;  /* 0x0800000805047389 */ /* 0x0000640000000009 */
[----:B01----:R-:W-:Y:S05]  /*0c10*/  ENDCOLLECTIVE ;  /* 0x000000000000791b */ /* 0x003fea0003800000 */
.L_x_116:
[----:B------:R-:W-:Y:S01]  /*0c20*/  HFMA2 R8, -RZ, RZ, 0, 1.1920928955078125e-07 ;  /* 0x00000002ff087431 */ /* 0x000fe200000001ff */
[----:B------:R-:W-:-:S05]  /*0c30*/  MOV R2, R4 ;  /* 0x0000000400027202 */ /* 0x000fca0000000f00 */
[----:B------:R-:W-:-:S04]  /*0c40*/  FADD R2, R3, R2 ;  /* 0x0000000203027221 */ /* 0x000fc80000000000 */
[----:B------:R-:W-:-:S07]  /*0c50*/  IMAD.MOV.U32 R5, RZ, RZ, R2 ;  /* 0x000000ffff057224 */ /* 0x000fce00078e0002 */
[----:B------:R-:W-:Y:S05]  /*0c60*/  WARPSYNC.COLLECTIVE R6, `(.L_x_117) ;  /* 0x0000000006087348 */ /* 0x000fea0003c00000 */
[----:B------:R0:W1:Y:S02]  /*0c70*/  SHFL.DOWN P0, R4, R5, R8, R9 ;  /* 0x0800000805047389 */ /* 0x0000640000000009 */
[----:B01----:R-:W-:Y:S05]  /*0c80*/  ENDCOLLECTIVE ;  /* 0x000000000000791b */ /* 0x003fea0003800000 */
.L_x_117:
[----:B------:R-:W-:Y:S02]  /*0c90*/  IMAD.MOV.U32 R8, RZ, RZ, 0x1 ;  /* 0x00000001ff087424 */ /* 0x000fe400078e00ff */
[----:B------:R-:W-:-:S04]  /*0ca0*/  IMAD.MOV.U32 R7, RZ, RZ, R4 ;  /* 0x000000ffff077224 */ /* 0x000fc800078e0004 */
[----:B------:R-:W-:-:S05]  /*0cb0*/  FADD R7, R2, R7 ;  /* 0x0000000702077221 */ /* 0x000fca0000000000 */
[----:B------:R-:W-:-:S07]  /*0cc0*/  MOV R5, R7 ;  /* 0x0000000700057202 */ /* 0x000fce0000000f00 */
[----:B------:R-:W-:Y:S05]  /*0cd0*/  WARPSYNC.COLLECTIVE R6, `(.L_x_118) ;  /* 0x0000000006087348 */ /* 0x000fea0003c00000 */
[----:B------:R0:W1:Y:S02]  /*0ce0*/  SHFL.DOWN P0, R4, R5, R8, R9 ;  /* 0x0800000805047389 */ /* 0x0000640000000009 */
[----:B01----:R-:W-:Y:S05]  /*0cf0*/  ENDCOLLECTIVE ;  /* 0x000000000000791b */ /* 0x003fea0003800000 */
.L_x_118:
[----:B------:R-:W-:Y:S05]  /*0d00*/  BRA `(.L_x_119) ;  /* 0xfffffffc00547947 */ /* 0x000fea000383ffff */
        .weak           $__internal_2_$__cuda_sm20_sqrt_rn_f32_slowpath
        .type           $__internal_2_$__cuda_sm20_sqrt_rn_f32_slowpath,@function
        .size           $__internal_2_$__cuda_sm20_sqrt_rn_f32_slowpath,($__internal_3_$__cuda_sm3x_div_rn_noftz_f32_slowpath - $__internal_2_$__cuda_sm20_sqrt_rn_f32_slowpath)
$__internal_2_$__cuda_sm20_sqrt_rn_f32_slowpath:
[----:B------:R-:W-:-:S13]  /*0d10*/  LOP3.LUT P0, RZ, R2, 0x7fffffff, RZ, 0xc0, !PT ;  /* 0x7fffffff02ff7812 */ /* 0x000fda000780c0ff */
[----:B------:R-:W-:Y:S01]  /*0d20*/  @!P0 MOV R3, R2 ;  /* 0x0000000200038202 */ /* 0x000fe20000000f00 */
[----:B------:R-:W-:Y:S06]  /*0d30*/  @!P0 BRA `(.L_x_120) ;  /* 0x0000000000408947 */ /* 0x000fec0003800000 */
[----:B------:R-:W-:-:S13]  /*0d40*/  FSETP.GEU.FTZ.AND P0, PT, R2, RZ, PT ;  /* 0x000000ff0200720b */ /* 0x000fda0003f1e000 */
[----:B------:R-:W-:Y:S01]  /*0d50*/  @!P0 IMAD.MOV.U32 R3, RZ, RZ, 0x7fffffff ;  /* 0x7fffffffff038424 */ /* 0x000fe200078e00ff */
        /* <DEDUP_REMOVED lines=8> */
[----:B------:R-:W-:Y:S01]  /*0de0*/  @P0 FMUL.FTZ R21, R3, 0.5 ;  /* 0x3f00000003150820 */ /* 0x000fe20000410000 */
[----:B------:R-:W-:Y:S02]  /*0df0*/  @!P0 MOV R3, R2 ;  /* 0x0000000200038202 */ /* 0x000fe40000000f00 */
[----:B------:R-:W-:-:S04]  /*0e00*/  @P0 FADD.FTZ R20, -R19, -RZ ;  /* 0x800000ff13140221 */ /* 0x000fc80000010100 */
[----:B------:R-:W-:-:S04]  /*0e10*/  @P0 FFMA R20, R19, R20, R18 ;  /* 0x0000001413140223 */ /* 0x000fc80000000012 */
[----:B------:R-:W-:-:S04]  /*0e20*/  @P0 FFMA R20, R20, R21, R19 ;  /* 0x0000001514140223 */ /* 0x000fc80000000013 */
[----:B------:R-:W-:-:S07]  /*0e30*/  @P0 FMUL.FTZ R3, R20, 2.3283064365386962891e-10 ;  /* 0x2f80000014030820 */ /* 0x000fce0000410000 */
.L_x_120:
[----:B------:R-:W-:Y:S01]  /*0e40*/  IMAD.MOV.U32 R18, RZ, RZ, R3 ;  /* 0x000000ffff127224 */ /* 0x000fe200078e0003 */
[----:B------:R-:W-:Y:S01]  /*0e50*/  MOV R2, R22 ;  /* 0x0000001600027202 */ /* 0x000fe20000000f00 */
[----:B------:R-:W-:-:S04]  /*0e60*/  IMAD.MOV.U32 R3, RZ, RZ, 0x0 ;  /* 0x00000000ff037424 */ /* 0x000fc800078e00ff */
[----:B------:R-:W-:Y:S05]  /*0e70*/  RET.REL.NODEC R2 `(_Z32kernel_electrostatic_frustrationPKfS0_PKiPfif) ;  /* 0xfffffff002607950 */ /* 0x000fea0003c3ffff */
        .weak           $__internal_3_$__cuda_sm3x_div_rn_noftz_f32_slowpath
        .type           $__internal_3_$__cuda_sm3x_div_rn_noftz_f32_slowpath,@function
        .size           $__internal_3_$__cuda_sm3x_div_rn_noftz_f32_slowpath,(.L_x_201 - $__internal_3_$__cuda_sm3x_div_rn_noftz_f32_slowpath)
$__internal_3_$__cuda_sm3x_div_rn_noftz_f32_slowpath:
        /* <DEDUP_REMOVED lines=10> */
[----:B------:R-:W-:Y:S01]  /*0f20*/  @!P0 IMAD.MOV.U32 R19, RZ, RZ, RZ ;  /* 0x000000ffff138224 */ /* 0x000fe200078e00ff */
        /* <DEDUP_REMOVED lines=20> */
[----:B------:R-:W-:Y:S02]  /*1070*/  @!P0 IMAD.MOV.U32 R19, RZ, RZ, -0x40 ;  /* 0xffffffc0ff138424 */ /* 0x000fe400078e00ff */
[----:B------:R-:W-:Y:S01]  /*1080*/  @!P0 FFMA R20, R0, 1.84467440737095516160e+19, RZ ;  /* 0x5f80000000148823 */ /* 0x000fe200000000ff */
[----:B------:R-:W-:Y:S02]  /*1090*/  @!P1 FFMA R3, R3, 1.84467440737095516160e+19, RZ ;  /* 0x5f80000003039823 */ /* 0x000fe400000000ff */
[----:B------:R-:W-:-:S07]  /*10a0*/  @!P1 IADD3 R19, PT, PT, R19, 0x40, RZ ;  /* 0x0000004013139810 */ /* 0x000fce0007ffe0ff */
.L_x_122:
[----:B------:R-:W-:Y:S01]  /*10b0*/  LEA R0, R18, 0xc0800000, 0x17 ;  /* 0xc080000012007811 */ /* 0x000fe200078eb8ff */
[----:B------:R-:W-:Y:S01]  /*10c0*/  BSSY.RECONVERGENT B4, `(.L_x_127) ;  /* 0x0000036000047945 */ /* 0x000fe20003800200 */
[----:B------:R-:W-:-:S03]  /*10d0*/  IADD3 R23, PT, PT, R23, -0x7f, RZ ;  /* 0xffffff8117177810 */ /* 0x000fc60007ffe0ff */
[----:B------:R-:W-:Y:S02]  /*10e0*/  IMAD.IADD R22, R3, 0x1, -R0 ;  /* 0x0000000103167824 */ /* 0x000fe400078e0a00 */
[C---:B------:R-:W-:Y:S02]  /*10f0*/  IMAD R0, R23.reuse, -0x800000, R20 ;  /* 0xff80000017007824 */ /* 0x040fe400078e0214 */
[----:B------:R0:W1:Y:S01]  /*1100*/  MUFU.RCP R3, R22 ;  /* 0x0000001600037308 */ /* 0x0000620000001000 */
[----:B------:R-:W-:Y:S01]  /*1110*/  FADD.FTZ R21, -R22, -RZ ;  /* 0x800000ff16157221 */ /* 0x000fe20000010100 */
[----:B0-----:R-:W-:-:S05]  /*1120*/  IADD3 R22, PT, PT, R23, 0x7f, -R18 ;  /* 0x0000007f17167810 */ /* 0x001fca0007ffe812 */
[----:B------:R-:W-:Y:S02]  /*1130*/  IMAD.IADD R19, R22, 0x1, R19 ;  /* 0x0000000116137824 */ /* 0x000fe400078e0213 */
[----:B-1----:R-:W-:-:S04]  /*1140*/  FFMA R24, R3, R21, 1 ;  /* 0x3f80000003187423 */ /* 0x002fc80000000015 */
        /* <DEDUP_REMOVED lines=8> */
[----:B------:R-:W-:-:S05]  /*11d0*/  IADD3 R22, PT, PT, R18, R19, RZ ;  /* 0x0000001312167210 */ /* 0x000fca0007ffe0ff */
[----:B------:R-:W-:-:S05]  /*11e0*/  VIADD R18, R22, 0xffffffff ;  /* 0xffffffff16127836 */ /* 0x000fca0000000000 */
        /* <DEDUP_REMOVED lines=10> */
[C---:B------:R-:W-:Y:S02]  /*1290*/  ISETP.NE.AND P2, PT, R22.reuse, RZ, PT ;  /* 0x000000ff1600720c */ /* 0x040fe40003f45270 */
[----:B------:R-:W-:Y:S02]  /*12a0*/  ISETP.NE.AND P1, PT, R22, RZ, PT ;  /* 0x000000ff1600720c */ /* 0x000fe40003f25270 */
[----:B------:R-:W-:Y:S01]  /*12b0*/  LOP3.LUT R19, R18, 0x7fffff, RZ, 0xc0, !PT ;  /* 0x007fffff12137812 */ /* 0x000fe200078ec0ff */
[CCC-:B------:R-:W-:Y:S01]  /*12c0*/  FFMA.RP R18, R3.reuse, R21.reuse, R20.reuse ;  /* 0x0000001503127223 */ /* 0x1c0fe20000008014 */
[----:B------:R-:W-:Y:S01]  /*12d0*/  FFMA.RM R3, R3, R21, R20 ;  /* 0x0000001503037223 */ /* 0x000fe20000004014 */
[----:B------:R-:W-:Y:S01]  /*12e0*/  IADD3 R20, PT, PT, R22, 0x20, RZ ;  /* 0x0000002016147810 */ /* 0x000fe20007ffe0ff */
[----:B------:R-:W-:Y:S01]  /*12f0*/  IMAD.MOV R21, RZ, RZ, -R22 ;  /* 0x000000ffff157224 */ /* 0x000fe200078e0a16 */
[----:B------:R-:W-:-:S02]  /*1300*/  LOP3.LUT R19, R19, 0x800000, RZ, 0xfc, !PT ;  /* 0x0080000013137812 */ /* 0x000fc400078efcff */
[----:B------:R-:W-:Y:S02]  /*1310*/  FSETP.NEU.FTZ.AND P0, PT, R18, R3, PT ;  /* 0x000000031200720b */ /* 0x000fe40003f1d000 */
[----:B------:R-:W-:Y:S02]  /*1320*/  SHF.L.U32 R20, R19, R20, RZ ;  /* 0x0000001413147219 */ /* 0x000fe400000006ff */
[----:B------:R-:W-:Y:S02]  /*1330*/  SEL R18, R21, RZ, P2 ;  /* 0x000000ff15127207 */ /* 0x000fe40001000000 */
[----:B------:R-:W-:Y:S02]  /*1340*/  ISETP.NE.AND P1, PT, R20, RZ, P1 ;  /* 0x000000ff1400720c */ /* 0x000fe40000f25270 */
[----:B------:R-:W-:Y:S02]  /*1350*/  SHF.R.U32.HI R18, RZ, R18, R19 ;  /* 0x00000012ff127219 */ /* 0x000fe40000011613 */
[----:B------:R-:W-:-:S02]  /*1360*/  PLOP3.LUT P0, PT, P0, P1, PT, 0xf8, 0x8f ;  /* 0x00000000008f781c */ /* 0x000fc40000703f70 */
[----:B------:R-:W-:Y:S02]  /*1370*/  SHF.R.U32.HI R20, RZ, 0x1, R18 ;  /* 0x00000001ff147819 */ /* 0x000fe40000011612 */
[----:B------:R-:W-:-:S04]  /*1380*/  SEL R3, RZ, 0x1, !P0 ;  /* 0x00000001ff037807 */ /* 0x000fc80004000000 */
[----:B------:R-:W-:-:S04]  /*1390*/  LOP3.LUT R3, R3, 0x1, R20, 0xf8, !PT ;  /* 0x0000000103037812 */ /* 0x000fc800078ef814 */
[----:B------:R-:W-:-:S04]  /*13a0*/  LOP3.LUT R3, R3, R18, RZ, 0xc0, !PT ;  /* 0x0000001203037212 */ /* 0x000fc800078ec0ff */
[----:B------:R-:W-:-:S04]  /*13b0*/  IADD3 R3, PT, PT, R20, R3, RZ ;  /* 0x0000000314037210 */ /* 0x000fc80007ffe0ff */
[----:B------:R-:W-:Y:S01]  /*13c0*/  LOP3.LUT R0, R3, R0, RZ, 0xfc, !PT ;  /* 0x0000000003007212 */ /* 0x000fe200078efcff */
[----:B------:R-:W-:Y:S06]  /*13d0*/  BRA `(.L_x_130) ;  /* 0x0000000000107947 */ /* 0x000fec0003800000 */
.L_x_129:
[----:B------:R-:W-:-:S04]  /*13e0*/  LOP3.LUT R0, R0, 0x80000000, RZ, 0xc0, !PT ;  /* 0x8000000000007812 */ /* 0x000fc800078ec0ff */
[----:B------:R-:W-:Y:S01]  /*13f0*/  LOP3.LUT R0, R0, 0x7f800000, RZ, 0xfc, !PT ;  /* 0x7f80000000007812 */ /* 0x000fe200078efcff */
[----:B------:R-:W-:Y:S06]  /*1400*/  BRA `(.L_x_130) ;  /* 0x0000000000047947 */ /* 0x000fec0003800000 */
.L_x_128:
[----:B------:R-:W-:-:S07]  /*1410*/  IMAD R0, R19, 0x800000, R0 ;  /* 0x0080000013007824 */ /* 0x000fce00078e0200 */
.L_x_130:
[----:B------:R-:W-:Y:S05]  /*1420*/  BSYNC.RECONVERGENT B4 ;  /* 0x0000000000047941 */ /* 0x000fea0003800200 */
.L_x_127:
[----:B------:R-:W-:Y:S05]  /*1430*/  BRA `(.L_x_131) ;  /* 0x0000000000207947 */ /* 0x000fea0003800000 */
.L_x_126:
[----:B------:R-:W-:-:S04]  /*1440*/  LOP3.LUT R0, R3, 0x80000000, R20, 0x48, !PT ;  /* 0x8000000003007812 */ /* 0x000fc800078e4814 */
[----:B------:R-:W-:Y:S01]  /*1450*/  LOP3.LUT R0, R0, 0x7f800000, RZ, 0xfc, !PT ;  /* 0x7f80000000007812 */ /* 0x000fe200078efcff */
[----:B------:R-:W-:Y:S06]  /*1460*/  BRA `(.L_x_131) ;  /* 0x0000000000147947 */ /* 0x000fec0003800000 */
.L_x_125:
[----:B------:R-:W-:Y:S01]  /*1470*/  LOP3.LUT R0, R3, 0x80000000, R20, 0x48, !PT ;  /* 0x8000000003007812 */ /* 0x000fe200078e4814 */
[----:B------:R-:W-:Y:S06]  /*1480*/  BRA `(.L_x_131) ;  /* 0x00000000000c7947 */ /* 0x000fec0003800000 */
.L_x_124:
[----:B------:R-:W0:Y:S01]  /*1490*/  MUFU.RSQ R0, -QNAN ;  /* 0xffc0000000007908 */ /* 0x000e220000001400 */
[----:B------:R-:W-:Y:S05]  /*14a0*/  BRA `(.L_x_131) ;  /* 0x0000000000047947 */ /* 0x000fea0003800000 */
.L_x_123:
[----:B------:R-:W-:-:S07]  /*14b0*/  FADD.FTZ R0, R0, R3 ;  /* 0x0000000300007221 */ /* 0x000fce0000010000 */
.L_x_131:
[----:B------:R-:W-:Y:S05]  /*14c0*/  BSYNC.RECONVERGENT B3 ;  /* 0x0000000000037941 */ /* 0x000fea0003800200 */
.L_x_121:
[----:B------:R-:W-:-:S04]  /*14d0*/  HFMA2 R3, -RZ, RZ, 0, 0 ;  /* 0x00000000ff037431 */ /* 0x000fc800000001ff */
[----:B0-----:R-:W-:Y:S05]  /*14e0*/  RET.REL.NODEC R2 `(_Z32kernel_electrostatic_frustrationPKfS0_PKiPfif) ;  /* 0xffffffe802c47950 */ /* 0x001fea0003c3ffff */
.L_x_132:
        /* <DEDUP_REMOVED lines=9> */
.L_x_201:


//--------------------- .text._Z17kernel_anisotropyPKfPfS1_S1_i --------------------------
	.section	.text._Z17kernel_anisotropyPKfPfS1_S1_i,"ax",@progbits
	.align	128
        .global         _Z17kernel_anisotropyPKfPfS1_S1_i
        .type           _Z17kernel_anisotropyPKfPfS1_S1_i,@function
        .size           _Z17kernel_anisotropyPKfPfS1_S1_i,(.L_x_202 - _Z17kernel_anisotropyPKfPfS1_S1_i)
        .other          _Z17kernel_anisotropyPKfPfS1_S1_i,@"STO_CUDA_ENTRY STV_DEFAULT"
_Z17kernel_anisotropyPKfPfS1_S1_i:
.text._Z17kernel_anisotropyPKfPfS1_S1_i:
[----:B------:R-:W-:Y:S01]  /*0000*/  LDC R1, c[0x0][0x37c] ;  /* 0x0000df00ff017b82 */ /* 0x000fe20000000800 */
[----:B------:R-:W0:Y:S01]  /*0010*/  S2R R14, SR_TID.X ;  /* 0x00000000000e7919 */ /* 0x000e220000002100 */
[----:B------:R-:W1:Y:S01]  /*0020*/  LDCU UR4, c[0x0][0x3a0] ;  /* 0x00007400ff0477ac */ /* 0x000e620008000800 */
[----:B------:R-:W-:Y:S01]  /*0030*/  BSSY.RECONVERGENT B0, `(.L_x_133) ;  /* 0x0000022000007945 */ /* 0x000fe20003800200 */
[----:B------:R-:W-:Y:S02]  /*0040*/  HFMA2 R2, -RZ, RZ, 0, 0 ;  /* 0x00000000ff027431 */ /* 0x000fe400000001ff */
[----:B------:R-:W-:Y:S01]  /*0050*/  IMAD.MOV.U32 R10, RZ, RZ, RZ ;  /* 0x000000ffff0a7224 */ /* 0x000fe200078e00ff */
[----:B------:R-:W2:Y:S01]  /*0060*/  LDCU.64 UR8, c[0x0][0x358] ;  /* 0x00006b00ff0877ac */ /* 0x000ea20008000a00 */
[----:B------:R-:W-:Y:S01]  /*0070*/  IMAD.MOV.U32 R0, RZ, RZ, RZ ;  /* 0x000000ffff007224 */ /* 0x000fe200078e00ff */
[----:B-1----:R-:W-:Y:S01]  /*0080*/  UIADD3 UR4, UPT, UPT, UR4, -0x1, URZ ;  /* 0xffffffff04047890 */ /* 0x002fe2000fffe0ff */
[----:B0-----:R-:W-:-:S05]  /*0090*/  VIADD R6, R14, 0x1 ;  /* 0x000000010e067836 */ /* 0x001fca0000000000 */
[----:B------:R-:W-:-:S13]  /*00a0*/  ISETP.GE.AND P0, PT, R6, UR4, PT ;  /* 0x0000000406007c0c */ /* 0x000fda000bf06270 */
[----:B--2---:R-:W-:Y:S05]  /*00b0*/  @P0 BRA `(.L_x_134) ;  /* 0x0000000000640947 */ /* 0x004fea0003800000 */
[----:B------:R-:W0:Y:S01]  /*00c0*/  LDC R16, c[0x0][0x360] ;  /* 0x0000d800ff107b82 */ /* 0x000e220000000800 */
[----:B------:R-:W-:Y:S01]  /*00d0*/  BSSY.RECONVERGENT B1, `(.L_x_135) ;  /* 0x0000016000017945 */ /* 0x000fe20003800200 */
[----:B------:R-:W-:Y:S01]  /*00e0*/  IMAD.MOV.U32 R11, RZ, RZ, R6 ;  /* 0x000000ffff0b7224 */ /* 0x000fe200078e0006 */
[----:B------:R-:W-:Y:S01]  /*00f0*/  MOV R10, RZ ;  /* 0x000000ff000a7202 */ /* 0x000fe20000000f00 */
[----:B------:R-:W-:Y:S02]  /*0100*/  IMAD.MOV.U32 R0, RZ, RZ, RZ ;  /* 0x000000ffff007224 */ /* 0x000fe400078e00ff */
[----:B------:R-:W-:Y:S02]  /*0110*/  IMAD.MOV.U32 R12, RZ, RZ, RZ ;  /* 0x000000ffff0c7224 */ /* 0x000fe400078e00ff */
[----:B------:R-:W1:Y:S08]  /*0120*/  LDC.64 R2, c[0x0][0x380] ;  /* 0x0000e000ff027b82 */ /* 0x000e700000000a00 */
[----:B------:R-:W2:Y:S02]  /*0130*/  LDC.64 R4, c[0x0][0x388] ;  /* 0x0000e200ff047b82 */ /* 0x000ea40000000a00 */
.L_x_136:
[----:B-1----:R-:W-:-:S05]  /*0140*/  IMAD.WIDE R6, R11, 0x4, R2 ;  /* 0x000000040b067825 */ /* 0x002fca00078e0202 */
[----:B------:R-:W3:Y:S04]  /*0150*/  LDG.E.CONSTANT R8, desc[UR8][R6.64+-0x4] ;  /* 0xfffffc0806087981 */ /* 0x000ee8000c1e9900 */
[----:B------:R-:W3:Y:S04]  /*0160*/  LDG.E.CONSTANT R13, desc[UR8][R6.64+0x4] ;  /* 0x00000408060d7981 */ /* 0x000ee8000c1e9900 */
[----:B------:R-:W4:Y:S01]  /*0170*/  LDG.E.CONSTANT R9, desc[UR8][R6.64] ;  /* 0x0000000806097981 */ /* 0x000f22000c1e9900 */
[----:B------:R-:W-:Y:S02]  /*0180*/  VIADD R12, R12, 0x1 ;  /* 0x000000010c0c7836 */ /* 0x000fe40000000000 */
[----:B---3--:R-:W-:-:S04]  /*0190*/  FADD R8, R8, R13 ;  /* 0x0000000d08087221 */ /* 0x008fc80000000000 */
[----:B----4-:R-:W-:Y:S01]  /*01a0*/  FFMA R13, R8, -0.5, R9 ;  /* 0xbf000000080d7823 */ /* 0x010fe20000000009 */
[----:B--2---:R-:W-:-:S04]  /*01b0*/  IMAD.WIDE R8, R11, 0x4, R4 ;  /* 0x000000040b087825 */ /* 0x004fc800078e0204 */
[C---:B------:R-:W-:Y:S01]  /*01c0*/  FADD R15, |R13|.reuse, -RZ ;  /* 0x800000ff0d0f7221 */ /* 0x040fe20000000200 */
[----:B0-----:R-:W-:Y:S01]  /*01d0*/  IMAD.IADD R11, R16, 0x1, R11 ;  /* 0x00000001100b7824 */ /* 0x001fe200078e020b */
[C---:B------:R-:W-:Y:S01]  /*01e0*/  FMNMX R10, |R13|.reuse, R10, !PT ;  /* 0x0000000a0d0a7209 */ /* 0x040fe20007800200 */
[----:B------:R-:W-:Y:S02]  /*01f0*/  FADD R0, |R13|, R0 ;  /* 0x000000000d007221 */ /* 0x000fe40000000200 */
[----:B------:R3:W-:Y:S01]  /*0200*/  STG.E desc[UR8][R8.64], R15 ;  /* 0x0000000f08007986 */ /* 0x0007e2000c101908 */
[----:B------:R-:W-:-:S13]  /*0210*/  ISETP.GE.AND P0, PT, R11, UR4, PT ;  /* 0x000000040b007c0c */ /* 0x000fda000bf06270 */
[----:B---3--:R-:W-:Y:S05]  /*0220*/  @!P0 BRA `(.L_x_136) ;  /* 0xfffffffc00c48947 */ /* 0x008fea000383ffff */
[----:B------:R-:W-:Y:S05]  /*0230*/  BSYNC.RECONVERGENT B1 ;  /* 0x0000000000017941 */ /* 0x000fea0003800200 */
.L_x_135:
[----:B------:R-:W-:-:S07]  /*0240*/  I2FP.F32.U32 R2, R12 ;  /* 0x0000000c00027245 */ /* 0x000fce0000201000 */
.L_x_134:
[----:B------:R-:W-:Y:S05]  /*0250*/  BSYNC.RECONVERGENT B0 ;  /* 0x0000000000007941 */ /* 0x000fea0003800200 */
.L_x_133:
[----:B------:R-:W0:Y:S01]  /*0260*/  SHFL.DOWN PT, R3, R10, 0x10, 0x1f ;  /* 0x0a001f000a037f89 */ /* 0x000e2200000e0000 */
[----:B------:R-:W1:Y:S01]  /*0270*/  LDCU UR4, c[0x0][0x360] ;  /* 0x00006c00ff0477ac */ /* 0x000e620008000800 */
[----:B------:R-:W2:Y:S01]  /*0280*/  S2UR UR6, SR_CgaCtaId ;  /* 0x00000000000679c3 */ /* 0x000ea20000008800 */
[----:B-1----:R-:W-:-:S04]  /*0290*/  UIADD3 UR4, UPT, UPT, UR4, 0x1f, URZ ;  /* 0x0000001f04047890 */ /* 0x002fc8000fffe0ff */
[----:B------:R-:W-:Y:S01]  /*02a0*/  USHF.R.U32.HI UR5, URZ, 0x5, UR4 ;  /* 0x00000005ff057899 */ /* 0x000fe20008011604 */
[----:B0-----:R-:W-:Y:S02]  /*02b0*/  FMNMX R3, R3, R10, !PT ;  /* 0x0000000a03037209 */ /* 0x001fe40007800000 */
[----:B------:R-:W-:Y:S02]  /*02c0*/  UMOV UR4, 0x400 ;  /* 0x0000040000047882 */ /* 0x000fe40000000000 */
[----:B--2---:R-:W-:Y:S01]  /*02d0*/  ULEA UR4, UR6, UR4, 0x18 ;  /* 0x0000000406047291 */ /* 0x004fe2000f8ec0ff */
[----:B------:R-:W0:Y:S01]  /*02e0*/  SHFL.DOWN PT, R4, R3, 0x8, 0x1f ;  /* 0x09001f0003047f89 */ /* 0x000e2200000e0000 */
[C---:B------:R-:W-:Y:S02]  /*02f0*/  ISETP.GE.U32.AND P0, PT, R14.reuse, UR5, PT ;  /* 0x000000050e007c0c */ /* 0x040fe4000bf06070 */
[----:B0-----:R-:W-:Y:S02]  /*0300*/  FMNMX R4, R3, R4, !PT ;  /* 0x0000000403047209 */ /* 0x001fe40007800000 */
[----:B------:R-:W-:-:S03]  /*0310*/  LEA R3, R14, UR4, 0x2 ;  /* 0x000000040e037c11 */ /* 0x000fc6000f8e10ff */
[----:B------:R-:W0:Y:S02]  /*0320*/  SHFL.DOWN PT, R5, R4, 0x4, 0x1f ;  /* 0x08801f0004057f89 */ /* 0x000e2400000e0000 */
[----:B0-----:R-:W-:Y:S02]  /*0330*/  FMNMX R5, R4, R5, !PT ;  /* 0x0000000504057209 */ /* 0x001fe40007800000 */
[----:B------:R-:W-:-:S03]  /*0340*/  LEA.HI R4, R14, UR4, RZ, 0x1d ;  /* 0x000000040e047c11 */ /* 0x000fc6000f8fe8ff */
[----:B------:R-:W0:Y:S02]  /*0350*/  SHFL.DOWN PT, R6, R5, 0x2, 0x1f ;  /* 0x08401f0005067f89 */ /* 0x000e2400000e0000 */
[----:B0-----:R-:W-:Y:S02]  /*0360*/  FMNMX R7, R5, R6, !PT ;  /* 0x0000000605077209 */ /* 0x001fe40007800000 */
[----:B------:R-:W-:Y:S02]  /*0370*/  LOP3.LUT P1, R6, R14, 0x1f, RZ, 0xc0, !PT ;  /* 0x0000001f0e067812 */ /* 0x000fe4000782c0ff */
[----:B------:R-:W-:Y:S01]  /*0380*/  MOV R5, 0xf149f2ca ;  /* 0xf149f2ca00057802 */ /* 0x000fe20000000f00 */
[----:B------:R-:W0:Y:S02]  /*0390*/  SHFL.DOWN PT, R8, R7, 0x1, 0x1f ;  /* 0x08201f0007087f89 */ /* 0x000e2400000e0000 */
[----:B0-----:R-:W-:-:S08]  /*03a0*/  FMNMX R9, R7, R8, !PT ;  /* 0x0000000807097209 */ /* 0x001fd00007800000 */
        /* <DEDUP_REMOVED lines=8> */
[----:B0-----:R-:W-:-:S05]  /*0430*/  FMNMX R8, R5, R8, !PT ;  /* 0x0000000805087209 */ /* 0x001fca0007800000 */
[----:B------:R-:W0:Y:S02]  /*0440*/  SHFL.DOWN PT, R7, R8, 0x8, 0x1f ;  /* 0x09001f0008077f89 */ /* 0x000e2400000e0000 */
[----:B0-----:R-:W-:-:S05]  /*0450*/  FMNMX R7, R8, R7, !PT ;  /* 0x0000000708077209 */ /* 0x001fca0007800000 */
[----:B------:R-:W0:Y:S02]  /*0460*/  SHFL.DOWN PT, R10, R7, 0x4, 0x1f ;  /* 0x08801f00070a7f89 */ /* 0x000e2400000e0000 */
[----:B0-----:R-:W-:-:S05]  /*0470*/  FMNMX R10, R7, R10, !PT ;  /* 0x0000000a070a7209 */ /* 0x001fca0007800000 */
[----:B------:R-:W0:Y:S02]  /*0480*/  SHFL.DOWN PT, R9, R10, 0x2, 0x1f ;  /* 0x08401f000a097f89 */ /* 0x000e2400000e0000 */
[----:B0-----:R-:W-:-:S05]  /*0490*/  FMNMX R9, R10, R9, !PT ;  /* 0x000000090a097209 */ /* 0x001fca0007800000 */
[----:B------:R0:W1:Y:S02]  /*04a0*/  SHFL.DOWN PT, R12, R9, 0x1, 0x1f ;  /* 0x08201f00090c7f89 */ /* 0x00006400000e0000 */
.L_x_148:
[----:B-1----:R-:W-:-:S07]  /*04b0*/  FMNMX R5, R9, R12, !PT ;  /* 0x0000000c09057209 */ /* 0x002fce0007800000 */
.L_x_137:
[----:B------:R-:W-:Y:S05]  /*04c0*/  WARPSYNC.ALL ;  /* 0x0000000000007948 */ /* 0x000fea0003800000 */
[----:B------:R-:W2:Y:S01]  /*04d0*/  SHFL.DOWN PT, R7, R0, 0x10, 0x1f ;  /* 0x0a001f0000077f89 */ /* 0x000ea200000e0000 */
[----:B------:R-:W-:Y:S01]  /*04e0*/  BAR.SYNC.DEFER_BLOCKING 0x0 ;  /* 0x0000000000007b1d */ /* 0x000fe20000010000 */
[----:B------:R-:W-:Y:S01]  /*04f0*/  ISETP.NE.AND P2, PT, R6, RZ, PT ;  /* 0x000000ff0600720c */ /* 0x000fe20003f45270 */
[----:B--2---:R-:W-:-:S05]  /*0500*/  FADD R8, R7, R0 ;  /* 0x0000000007087221 */ /* 0x004fca0000000000 */
[----:B------:R-:W0:Y:S02]  /*0510*/  SHFL.DOWN PT, R7, R8, 0x8, 0x1f ;  /* 0x09001f0008077f89 */ /* 0x000e2400000e0000 */
[----:B0-----:R-:W-:-:S05]  /*0520*/  FADD R9, R8, R7 ;  /* 0x0000000708097221 */ /* 0x001fca0000000000 */
[----:B------:R-:W0:Y:S02]  /*0530*/  SHFL.DOWN PT, R10, R9, 0x4, 0x1f ;  /* 0x08801f00090a7f89 */ /* 0x000e2400000e0000 */
[----:B0-----:R-:W-:-:S05]  /*0540*/  FADD R10, R9, R10 ;  /* 0x0000000a090a7221 */ /* 0x001fca0000000000 */
[----:B------:R-:W0:Y:S02]  /*0550*/  SHFL.DOWN PT, R7, R10, 0x2, 0x1f ;  /* 0x08401f000a077f89 */ /* 0x000e2400000e0000 */
[----:B0-----:R-:W-:Y:S01]  /*0560*/  FADD R11, R10, R7 ;  /* 0x000000070a0b7221 */ /* 0x001fe20000000000 */
[----:B------:R-:W-:-:S04]  /*0570*/  IMAD.MOV.U32 R7, RZ, RZ, RZ ;  /* 0x000000ffff077224 */ /* 0x000fc800078e00ff */
[----:B------:R-:W0:Y:S02]  /*0580*/  SHFL.DOWN PT, R12, R11, 0x1, 0x1f ;  /* 0x08201f000b0c7f89 */ /* 0x000e2400000e0000 */
[----:B0-----:R-:W-:-:S05]  /*0590*/  FADD R13, R11, R12 ;  /* 0x0000000c0b0d7221 */ /* 0x001fca0000000000 */
[----:B------:R0:W-:Y:S01]  /*05a0*/  @!P2 STS [R4], R13 ;  /* 0x0000000d0400a388 */ /* 0x0001e20000000800 */
[----:B------:R-:W-:Y:S06]  /*05b0*/  BAR.SYNC.DEFER_BLOCKING 0x0 ;  /* 0x0000000000007b1d */ /* 0x000fec0000010000 */
[----:B------:R0:W2:Y:S01]  /*05c0*/  @!P0 LDS R7, [R3] ;  /* 0x0000000003078984 */ /* 0x0000a20000000800 */
[----:B------:R-:W-:Y:S05]  /*05d0*/  @P1 BRA `(.L_x_139) ;  /* 0x0000000000301947 */ /* 0x000fea0003800000 */
[----:B------:R-:W-:-:S03]  /*05e0*/  UMOV UR4, 0xffffffff ;  /* 0xffffffff00047882 */ /* 0x000fc60000000000 */
[----:B------:R-:W-:Y:S05]  /*05f0*/  BRA.DIV UR4, `(.L_x_140) ;  /* 0x0000000604887947 */ /* 0x000fea000b800000 */
[----:B--2---:R-:W2:Y:S02]  /*0600*/  SHFL.DOWN PT, R0, R7, 0x10, 0x1f ;  /* 0x0a001f0007007f89 */ /* 0x004ea400000e0000 */
[----:B--2---:R-:W-:-:S05]  /*0610*/  FADD R0, R7, R0 ;  /* 0x0000000007007221 */ /* 0x004fca0000000000 */
[----:B------:R-:W2:Y:S02]  /*0620*/  SHFL.DOWN PT, R9, R0, 0x8, 0x1f ;  /* 0x09001f0000097f89 */ /* 0x000ea400000e0000 */
[----:B--2---:R-:W-:-:S05]  /*0630*/  FADD R9, R0, R9 ;  /* 0x0000000900097221 */ /* 0x004fca0000000000 */
[----:B------:R-:W2:Y:S02]  /*0640*/  SHFL.DOWN PT, R6, R9, 0x4, 0x1f ;  /* 0x08801f0009067f89 */ /* 0x000ea400000e0000 */
[----:B--2---:R-:W-:-:S05]  /*0650*/  FADD R6, R9, R6 ;  /* 0x0000000609067221 */ /* 0x004fca0000000000 */
[----:B------:R-:W2:Y:S02]  /*0660*/  SHFL.DOWN PT, R11, R6, 0x2, 0x1f ;  /* 0x08401f00060b7f89 */ /* 0x000ea400000e0000 */
[----:B--2---:R-:W-:-:S05]  /*0670*/  FADD R11, R6, R11 ;  /* 0x0000000b060b7221 */ /* 0x004fca0000000000 */
[----:B------:R2:W3:Y:S02]  /*0680*/  SHFL.DOWN PT, R8, R11, 0x1, 0x1f ;  /* 0x08201f000b087f89 */ /* 0x0004e400000e0000 */
.L_x_154:
[----:B---3--:R-:W-:-:S07]  /*0690*/  FADD R7, R11, R8 ;  /* 0x000000080b077221 */ /* 0x008fce0000000000 */
.L_x_139:
[----:B------:R-:W-:Y:S05]  /*06a0*/  WARPSYNC.ALL ;  /* 0x0000000000007948 */ /* 0x000fea0003800000 */
[----:B------:R-:W-:Y:S06]  /*06b0*/  BAR.SYNC.DEFER_BLOCKING 0x0 ;  /* 0x0000000000007b1d */ /* 0x000fec0000010000 */
[----:B------:R3:W-:Y:S02]  /*06c0*/  STS [R3], R2 ;  /* 0x0000000203007388 */ /* 0x0007e40000000800 */
[----:B------:R-:W-:Y:S01]  /*06d0*/  BAR.SYNC.DEFER_BLOCKING 0x0 ;  /* 0x0000000000007b1d */ /* 0x000fe20000010000 */
[----:B---3--:R-:W-:-:S05]  /*06e0*/  IMAD.MOV.U32 R2, RZ, RZ, RZ ;  /* 0x000000ffff027224 */ /* 0x008fca00078e00ff */
[----:B------:R-:W3:Y:S04]  /*06f0*/  LDS R0, [R3] ;  /* 0x0000000003007984 */ /* 0x000ee80000000800 */
[----:B---3--:R-:W3:Y:S02]  /*0700*/  SHFL.DOWN PT, R9, R0, 0x10, 0x1f ;  /* 0x0a001f0000097f89 */ /* 0x008ee400000e0000 */
[----:B---3--:R-:W-:-:S05]  /*0710*/  FADD R9, R0, R9 ;  /* 0x0000000900097221 */ /* 0x008fca0000000000 */
[----:B------:R-:W3:Y:S02]  /*0720*/  SHFL.DOWN PT, R6, R9, 0x8, 0x1f ;  /* 0x09001f0009067f89 */ /* 0x000ee400000e0000 */
[----:B---3--:R-:W-:-:S05]  /*0730*/  FADD R6, R9, R6 ;  /* 0x0000000609067221 */ /* 0x008fca0000000000 */
[----:B--2---:R-:W2:Y:S02]  /*0740*/  SHFL.DOWN PT, R11, R6, 0x4, 0x1f ;  /* 0x08801f00060b7f89 */ /* 0x004ea400000e0000 */
[----:B--2---:R-:W-:-:S05]  /*0750*/  FADD R11, R6, R11 ;  /* 0x0000000b060b7221 */ /* 0x004fca0000000000 */
[----:B------:R-:W2:Y:S02]  /*0760*/  SHFL.DOWN PT, R8, R11, 0x2, 0x1f ;  /* 0x08401f000b087f89 */ /* 0x000ea400000e0000 */
[----:B--2---:R-:W-:-:S05]  /*0770*/  FADD R8, R11, R8 ;  /* 0x000000080b087221 */ /* 0x004fca0000000000 */
[----:B0-----:R-:W0:Y:S02]  /*0780*/  SHFL.DOWN PT, R13, R8, 0x1, 0x1f ;  /* 0x08201f00080d7f89 */ /* 0x001e2400000e0000 */
[----:B0-----:R-:W-:-:S05]  /*0790*/  FADD R13, R8, R13 ;  /* 0x0000000d080d7221 */ /* 0x001fca0000000000 */
[----:B------:R0:W-:Y:S01]  /*07a0*/  @!P2 STS [R4], R13 ;  /* 0x0000000d0400a388 */ /* 0x0001e20000000800 */
[----:B------:R-:W-:Y:S06]  /*07b0*/  BAR.SYNC.DEFER_BLOCKING 0x0 ;  /* 0x0000000000007b1d */ /* 0x000fec0000010000 */
[----:B------:R0:W2:Y:S01]  /*07c0*/  @!P0 LDS R2, [R3] ;  /* 0x0000000003028984 */ /* 0x0000a20000000800 */
[----:B------:R-:W-:Y:S05]  /*07d0*/  @P1 EXIT ;  /* 0x000000000000194d */ /* 0x000fea0003800000 */
[----:B0-2---:R-:W0:Y:S01]  /*07e0*/  SHFL.DOWN PT, R3, R2, 0x10, 0x1f ;  /* 0x0a001f0002037f89 */ /* 0x005e2200000e0000 */
[----:B------:R-:W-:Y:S01]  /*07f0*/  ISETP.NE.AND P0, PT, R14, RZ, PT ;  /* 0x000000ff0e00720c */ /* 0x000fe20003f05270 */
[----:B0-----:R-:W-:-:S05]  /*0800*/  FADD R3, R3, R2 ;  /* 0x0000000203037221 */ /* 0x001fca0000000000 */
[----:B------:R-:W0:Y:S02]  /*0810*/  SHFL.DOWN PT, R0, R3, 0x8, 0x1f ;  /* 0x09001f0003007f89 */ /* 0x000e2400000e0000 */
[----:B0-----:R-:W-:-:S05]  /*0820*/  FADD R0, R3, R0 ;  /* 0x0000000003007221 */ /* 0x001fca0000000000 */
[----:B------:R-:W0:Y:S02]  /*0830*/  SHFL.DOWN PT, R9, R0, 0x4, 0x1f ;  /* 0x08801f0000097f89 */ /* 0x000e2400000e0000 */
[----:B0-----:R-:W-:-:S05]  /*0840*/  FADD R9, R0, R9 ;  /* 0x0000000900097221 */ /* 0x001fca0000000000 */
[----:B------:R-:W0:Y:S02]  /*0850*/  SHFL.DOWN PT, R4, R9, 0x2, 0x1f ;  /* 0x08401f0009047f89 */ /* 0x000e2400000e0000 */
[----:B0-----:R-:W-:-:S05]  /*0860*/  FADD R6, R9, R4 ;  /* 0x0000000409067221 */ /* 0x001fca0000000000 */
[----:B------:R0:W2:Y:S01]  /*0870*/  SHFL.DOWN PT, R11, R6, 0x1, 0x1f ;  /* 0x08201f00060b7f89 */ /* 0x0000a200000e0000 */
[----:B------:R-:W-:Y:S05]  /*0880*/  @P0 EXIT ;  /* 0x000000000000094d */ /* 0x000fea0003800000 */
[----:B------:R-:W1:Y:S01]  /*0890*/  LDC.64 R2, c[0x0][0x390] ;  /* 0x0000e400ff027b82 */ /* 0x000e620000000a00 */
[C---:B--2---:R-:W-:Y:S01]  /*08a0*/  FADD R8, R6.reuse, R11 ;  /* 0x0000000b06087221 */ /* 0x044fe20000000000 */
[----:B------:R-:W-:Y:S01]  /*08b0*/  BSSY.RECONVERGENT B0, `(.L_x_141) ;  /* 0x000000e000007945 */ /* 0x000fe20003800200 */
[----:B------:R-:W-:Y:S02]  /*08c0*/  FSETP.GT.AND P2, PT, R6, -R11, PT ;  /* 0x8000000b0600720b */ /* 0x000fe40003f44000 */
[----:B------:R-:W2:Y:S08]  /*08d0*/  MUFU.RCP R0, R8 ;  /* 0x0000000800007308 */ /* 0x000eb00000001000 */
[----:B------:R-:W3:Y:S01]  /*08e0*/  FCHK P0, R7, R8 ;  /* 0x0000000807007302 */ /* 0x000ee20000000000 */
[----:B--2---:R-:W-:Y:S01]  /*08f0*/  FFMA R9, -R8, R0, 1 ;  /* 0x3f80000008097423 */ /* 0x004fe20000000100 */
[----:B-1----:R1:W-:Y:S03]  /*0900*/  STG.E desc[UR8][R2.64], R5 ;  /* 0x0000000502007986 */ /* 0x0023e6000c101908 */
[----:B------:R-:W-:-:S04]  /*0910*/  FFMA R0, R0, R9, R0 ;  /* 0x0000000900007223 */ /* 0x000fc80000000000 */
[----:B------:R-:W-:-:S04]  /*0920*/  FFMA R4, R0, R7, RZ ;  /* 0x0000000700047223 */ /* 0x000fc800000000ff */
[----:B------:R-:W-:-:S04]  /*0930*/  FFMA R9, -R8, R4, R7 ;  /* 0x0000000408097223 */ /* 0x000fc80000000107 */
[----:B------:R-:W-:Y:S01]  /*0940*/  FFMA R0, R0, R9, R4 ;  /* 0x0000000900007223 */ /* 0x000fe20000000004 */
[----:B-1-3--:R-:W-:Y:S06]  /*0950*/  @!P0 BRA `(.L_x_142) ;  /* 0x00000000000c8947 */ /* 0x00afec0003800000 */
[----:B------:R-:W-:Y:S02]  /*0960*/  MOV R3, R7 ;  /* 0x0000000700037202 */ /* 0x000fe40000000f00 */
[----:B------:R-:W-:-:S07]  /*0970*/  MOV R2, 0x990 ;  /* 0x0000099000027802 */ /* 0x000fce0000000f00 */
[----:B0-----:R-:W-:Y:S05]  /*0980*/  CALL.REL.NOINC `($__internal_4_$__cuda_sm3x_div_rn_noftz_f32_slowpath) ;  /* 0x0000000400387944 */ /* 0x001fea0003c00000 */
.L_x_142:
[----:B------:R-:W-:Y:S05]  /*0990*/  BSYNC.RECONVERGENT B0 ;  /* 0x0000000000007941 */ /* 0x000fea0003800200 */
.L_x_141:
[----:B------:R-:W1:Y:S01]  /*09a0*/  LDC.64 R2, c[0x0][0x398] ;  /* 0x0000e600ff027b82 */ /* 0x000e620000000a00 */
[----:B------:R-:W-:-:S05]  /*09b0*/  FSEL R5, R0, RZ, P2 ;  /* 0x000000ff00057208 */ /* 0x000fca0001000000 */
[----:B-1----:R-:W-:Y:S01]  /*09c0*/  STG.E desc[UR8][R2.64], R5 ;  /* 0x0000000502007986 */ /* 0x002fe2000c101908 */
[----:B------:R-:W-:Y:S05]  /*09d0*/  EXIT ;  /* 0x000000000000794d */ /* 0x000fea0003800000 */
.L_x_138:
[----:B------:R-:W-:Y:S02]  /*09e0*/  HFMA2 R18, -RZ, RZ, 0, 1.847743988037109375e-06 ;  /* 0x0000001fff127431 */ /* 0x000fe400000001ff */
[----:B-1----:R-:W-:Y:S02]  /*09f0*/  IMAD.MOV.U32 R16, RZ, RZ, R5 ;  /* 0x000000ffff107224 */ /* 0x002fe400078e0005 */
[----:B------:R-:W-:Y:S02]  /*0a00*/  IMAD.MOV.U32 R15, RZ, RZ, 0x10 ;  /* 0x00000010ff0f7424 */ /* 0x000fe400078e00ff */
[----:B------:R-:W-:-:S07]  /*0a10*/  IMAD.MOV.U32 R13, RZ, RZ, -0x1 ;  /* 0xffffffffff0d7424 */ /* 0x000fce00078e00ff */
[----:B------:R-:W-:Y:S05]  /*0a20*/  WARPSYNC.COLLECTIVE R13, `(.L_x_143) ;  /* 0x000000000d087348 */ /* 0x000fea0003c00000 */
[----:B------:R0:W1:Y:S02]  /*0a30*/  SHFL.DOWN P3, R12, R16, R15, R18 ;  /* 0x0800000f100c7389 */ /* 0x0000640000060012 */
[----:B01----:R-:W-:Y:S05]  /*0a40*/  ENDCOLLECTIVE ;  /* 0x000000000000791b */ /* 0x003fea0003800000 */
.L_x_143:
[----:B------:R-:W-:Y:S02]  /*0a50*/  IMAD.MOV.U32 R15, RZ, RZ, 0x8 ;  /* 0x00000008ff0f7424 */ /* 0x000fe400078e00ff */
[----:B------:R-:W-:-:S05]  /*0a60*/  IMAD.MOV.U32 R8, RZ, RZ, R12 ;  /* 0x000000ffff087224 */ /* 0x000fca00078e000c */
[----:B------:R-:W-:-:S04]  /*0a70*/  FMNMX R8, R5, R8, !PT ;  /* 0x0000000805087209 */ /* 0x000fc80007800000 */
[----:B------:R-:W-:-:S07]  /*0a80*/  MOV R16, R8 ;  /* 0x0000000800107202 */ /* 0x000fce0000000f00 */
[----:B------:R-:W-:Y:S05]  /*0a90*/  WARPSYNC.COLLECTIVE R13, `(.L_x_144) ;  /* 0x000000000d087348 */ /* 0x000fea0003c00000 */
[----:B------:R0:W1:Y:S02]  /*0aa0*/  SHFL.DOWN P3, R12, R16, R15, R18 ;  /* 0x0800000f100c7389 */ /* 0x0000640000060012 */
[----:B01----:R-:W-:Y:S05]  /*0ab0*/  ENDCOLLECTIVE ;  /* 0x000000000000791b */ /* 0x003fea0003800000 */
.L_x_144:
[----:B------:R-:W-:Y:S02]  /*0ac0*/  IMAD.MOV.U32 R15, RZ, RZ, 0x4 ;  /* 0x00000004ff0f7424 */ /* 0x000fe400078e00ff */
[----:B------:R-:W-:-:S05]  /*0ad0*/  IMAD.MOV.U32 R7, RZ, RZ, R12 ;  /* 0x000000ffff077224 */ /* 0x000fca00078e000c */
[----:B------:R-:W-:-:S04]  /*0ae0*/  FMNMX R7, R8, R7, !PT ;  /* 0x0000000708077209 */ /* 0x000fc80007800000 */
[----:B------:R-:W-:-:S07]  /*0af0*/  MOV R16, R7 ;  /* 0x0000000700107202 */ /* 0x000fce0000000f00 */
[----:B------:R-:W-:Y:S05]  /*0b00*/  WARPSYNC.COLLECTIVE R13, `(.L_x_145) ;  /* 0x000000000d087348 */ /* 0x000fea0003c00000 */
[----:B------:R0:W1:Y:S02]  /*0b10*/  SHFL.DOWN P3, R12, R16, R15, R18 ;  /* 0x0800000f100c7389 */ /* 0x0000640000060012 */
[----:B01----:R-:W-:Y:S05]  /*0b20*/  ENDCOLLECTIVE ;  /* 0x000000000000791b */ /* 0x003fea0003800000 */
.L_x_145:
[----:B------:R-:W-:Y:S02]  /*0b30*/  IMAD.MOV.U32 R15, RZ, RZ, 0x2 ;  /* 0x00000002ff0f7424 */ /* 0x000fe400078e00ff */
[----:B------:R-:W-:-:S05]  /*0b40*/  IMAD.MOV.U32 R10, RZ, RZ, R12 ;  /* 0x000000ffff0a7224 */ /* 0x000fca00078e000c */
[----:B------:R-:W-:-:S04]  /*0b50*/  FMNMX R10, R7, R10, !PT ;  /* 0x0000000a070a7209 */ /* 0x000fc80007800000 */
[----:B------:R-:W-:-:S07]  /*0b60*/  MOV R16, R10 ;  /* 0x0000000a00107202 */ /* 0x000fce0000000f00 */
[----:B------:R-:W-:Y:S05]  /*0b70*/  WARPSYNC.COLLECTIVE R13, `(.L_x_146) ;  /* 0x000000000d087348 */ /* 0x000fea0003c00000 */
[----:B------:R0:W1:Y:S02]  /*0b80*/  SHFL.DOWN P3, R12, R16, R15, R18 ;  /* 0x0800000f100c7389 */ /* 0x0000640000060012 */
[----:B01----:R-:W-:Y:S05]  /*0b90*/  ENDCOLLECTIVE ;  /* 0x000000000000791b */ /* 0x003fea0003800000 */
.L_x_146:
[----:B------:R-:W-:Y:S02]  /*0ba0*/  IMAD.MOV.U32 R15, RZ, RZ, 0x1 ;  /* 0x00000001ff0f7424 */ /* 0x000fe400078e00ff */
[----:B------:R-:W-:-:S05]  /*0bb0*/  IMAD.MOV.U32 R9, RZ, RZ, R12 ;  /* 0x000000ffff097224 */ /* 0x000fca00078e000c */
[----:B------:R-:W-:-:S04]  /*0bc0*/  FMNMX R9, R10, R9, !PT ;  /* 0x000000090a097209 */ /* 0x000fc80007800000 */
[----:B------:R-:W-:-:S07]  /*0bd0*/  MOV R16, R9 ;  /* 0x0000000900107202 */ /* 0x000fce0000000f00 */
[----:B------:R-:W-:Y:S05]  /*0be0*/  WARPSYNC.COLLECTIVE R13, `(.L_x_147) ;  /* 0x000000000d087348 */ /* 0x000fea0003c00000 */
[----:B------:R0:W1:Y:S02]  /*0bf0*/  SHFL.DOWN P3, R12, R16, R15, R18 ;  /* 0x0800000f100c7389 */ /* 0x0000640000060012 */
[----:B01----:R-:W-:Y:S05]  /*0c00*/  ENDCOLLECTIVE ;  /* 0x000000000000791b */ /* 0x003fea0003800000 */
.L_x_147:
[----:B------:R-:W-:Y:S05]  /*0c10*/  BRA `(.L_x_148) ;  /* 0xfffffff800247947 */ /* 0x000fea000383ffff */
.L_x_140:
[----:B------:R-:W-:Y:S02]  /*0c20*/  HFMA2 R15, -RZ, RZ, 0, 9.5367431640625e-07 ;  /* 0x00000010ff0f7431 */ /* 0x000fe400000001ff */
[----:B--2---:R-:W-:Y:S02]  /*0c30*/  IMAD.MOV.U32 R16, RZ, RZ, R7 ;  /* 0x000000ffff107224 */ /* 0x004fe400078e0007 */
[----:B------:R-:W-:Y:S02]  /*0c40*/  IMAD.MOV.U32 R18, RZ, RZ, 0x1f ;  /* 0x0000001fff127424 */ /* 0x000fe400078e00ff */
[----:B0-----:R-:W-:-:S07]  /*0c50*/  IMAD.MOV.U32 R13, RZ, RZ, -0x1 ;  /* 0xffffffffff0d7424 */ /* 0x001fce00078e00ff */
[----:B-1----:R-:W-:Y:S05]  /*0c60*/  WARPSYNC.COLLECTIVE R13, `(.L_x_149) ;  /* 0x000000000d087348 */ /* 0x002fea0003c00000 */
[----:B------:R0:W2:Y:S02]  /*0c70*/  SHFL.DOWN P3, R12, R16, R15, R18 ;  /* 0x0800000f100c7389 */ /* 0x0000a40000060012 */
[----:B012---:R-:W-:Y:S05]  /*0c80*/  ENDCOLLECTIVE ;  /* 0x000000000000791b */ /* 0x007fea0003800000 */
.L_x_149:
[----:B------:R-:W-:Y:S01]  /*0c90*/  IMAD.MOV.U32 R15, RZ, RZ, 0x8 ;  /* 0x00000008ff0f7424 */ /* 0x000fe200078e00ff */
[----:B------:R-:W-:-:S05]  /*0ca0*/  MOV R0, R12 ;  /* 0x0000000c00007202 */ /* 0x000fca0000000f00 */
[----:B------:R-:W-:-:S04]  /*0cb0*/  FADD R0, R7, R0 ;  /* 0x0000000007007221 */ /* 0x000fc80000000000 */
[----:B------:R-:W-:-:S07]  /*0cc0*/  IMAD.MOV.U32 R16, RZ, RZ, R0 ;  /* 0x000000ffff107224 */ /* 0x000fce00078e0000 */
[----:B------:R-:W-:Y:S05]  /*0cd0*/  WARPSYNC.COLLECTIVE R13, `(.L_x_150) ;  /* 0x000000000d087348 */ /* 0x000fea0003c00000 */
[----:B------:R0:W1:Y:S02]  /*0ce0*/  SHFL.DOWN P3, R12, R16, R15, R18 ;  /* 0x0800000f100c7389 */ /* 0x0000640000060012 */
[----:B01----:R-:W-:Y:S05]  /*0cf0*/  ENDCOLLECTIVE ;  /* 0x000000000000791b */ /* 0x003fea0003800000 */
.L_x_150:
[----:B------:R-:W-:Y:S01]  /*0d00*/  IMAD.MOV.U32 R15, RZ, RZ, 0x4 ;  /* 0x00000004ff0f7424 */ /* 0x000fe200078e00ff */
[----:B------:R-:W-:-:S05]  /*0d10*/  MOV R9, R12 ;  /* 0x0000000c00097202 */ /* 0x000fca0000000f00 */
[----:B------:R-:W-:-:S04]  /*0d20*/  FADD R9, R0, R9 ;  /* 0x0000000900097221 */ /* 0x000fc80000000000 */
[----:B------:R-:W-:-:S07]  /*0d30*/  IMAD.MOV.U32 R16, RZ, RZ, R9 ;  /* 0x000000ffff107224 */ /* 0x000fce00078e0009 */
[----:B------:R-:W-:Y:S05]  /*0d40*/  WARPSYNC.COLLECTIVE R13, `(.L_x_151) ;  /* 0x000000000d087348 */ /* 0x000fea0003c00000 */
[----:B------:R0:W1:Y:S02]  /*0d50*/  SHFL.DOWN P3, R12, R16, R15, R18 ;  /* 0x0800000f100c7389 */ /* 0x0000640000060012 */
[----:B01----:R-:W-:Y:S05]  /*0d60*/  ENDCOLLECTIVE ;  /* 0x000000000000791b */ /* 0x003fea0003800000 */
.L_x_151:
[----:B------:R-:W-:Y:S01]  /*0d70*/  IMAD.MOV.U32 R15, RZ, RZ, 0x2 ;  /* 0x00000002ff0f7424 */ /* 0x000fe200078e00ff */
[----:B------:R-:W-:-:S05]  /*0d80*/  MOV R6, R12 ;  /* 0x0000000c00067202 */ /* 0x000fca0000000f00 */
[----:B------:R-:W-:-:S04]  /*0d90*/  FADD R6, R9, R6 ;  /* 0x0000000609067221 */ /* 0x000fc80000000000 */
[----:B------:R-:W-:-:S07]  /*0da0*/  IMAD.MOV.U32 R16, RZ, RZ, R6 ;  /* 0x000000ffff107224 */ /* 0x000fce00078e0006 */
[----:B------:R-:W-:Y:S05]  /*0db0*/  WARPSYNC.COLLECTIVE R13, `(.L_x_152) ;  /* 0x000000000d087348 */ /* 0x000fea0003c00000 */
[----:B------:R0:W1:Y:S02]  /*0dc0*/  SHFL.DOWN P3, R12, R16, R15, R18 ;  /* 0x0800000f100c7389 */ /* 0x0000640000060012 */
[----:B01----:R-:W-:Y:S05]  /*0dd0*/  ENDCOLLECTIVE ;  /* 0x000000000000791b */ /* 0x003fea0003800000 */
.L_x_152:
[----:B------:R-:W-:Y:S01]  /*0de0*/  IMAD.MOV.U32 R15, RZ, RZ, 0x1 ;  /* 0x00000001ff0f7424 */ /* 0x000fe200078e00ff */
[----:B------:R-:W-:-:S05]  /*0df0*/  MOV R11, R12 ;  /* 0x0000000c000b7202 */ /* 0x000fca0000000f00 */
[----:B------:R-:W-:-:S04]  /*0e00*/  FADD R11, R6, R11 ;  /* 0x0000000b060b7221 */ /* 0x000fc80000000000 */
[----:B------:R-:W-:-:S07]  /*0e10*/  IMAD.MOV.U32 R16, RZ, RZ, R11 ;  /* 0x000000ffff107224 */ /* 0x000fce00078e000b */
[----:B------:R-:W-:Y:S05]  /*0e20*/  WARPSYNC.COLLECTIVE R13, `(.L_x_153) ;  /* 0x000000000d087348 */ /* 0x000fea0003c00000 */
[----:B------:R0:W1:Y:S02]  /*0e30*/  SHFL.DOWN P3, R12, R16, R15, R18 ;  /* 0x0800000f100c7389 */ /* 0x0000640000060012 */
[----:B01----:R-:W-:Y:S05]  /*0e40*/  ENDCOLLECTIVE ;  /* 0x000000000000791b */ /* 0x003fea0003800000 */
.L_x_153:
[----:B------:R-:W-:Y:S01]  /*0e50*/  MOV R8, R12 ;  /* 0x0000000c00087202 */ /* 0x000fe20000000f00 */
[----:B------:R-:W-:Y:S06]  /*0e60*/  BRA `(.L_x_154) ;  /* 0xfffffff800087947 */ /* 0x000fec000383ffff */
        .weak           $__internal_4_$__cuda_sm3x_div_rn_noftz_f32_slowpath
        .type           $__internal_4_$__cuda_sm3x_div_rn_noftz_f32_slowpath,@function
        .size           $__internal_4_$__cuda_sm3x_div_rn_noftz_f32_slowpath,(.L_x_202 - $__internal_4_$__cuda_sm3x_div_rn_noftz_f32_slowpath)
$__internal_4_$__cuda_sm3x_div_rn_noftz_f32_slowpath:
[----:B------:R-:W-:Y:S01]  /*0e70*/  SHF.R.U32.HI R4, RZ, 0x17, R8 ;  /* 0x00000017ff047819 */ /* 0x000fe20000011608 */
[----:B------:R-:W-:Y:S01]  /*0e80*/  BSSY.RECONVERGENT B1, `(.L_x_155) ;  /* 0x0000064000017945 */ /* 0x000fe20003800200 */
[----:B------:R-:W-:Y:S02]  /*0e90*/  SHF.R.U32.HI R0, RZ, 0x17, R3 ;  /* 0x00000017ff007819 */ /* 0x000fe40000011603 */
[----:B------:R-:W-:Y:S02]  /*0ea0*/  LOP3.LUT R13, R4, 0xff, RZ, 0xc0, !PT ;  /* 0x000000ff040d7812 */ /* 0x000fe400078ec0ff */
[----:B------:R-:W-:Y:S02]  /*0eb0*/  LOP3.LUT R10, R0, 0xff, RZ, 0xc0, !PT ;  /* 0x000000ff000a7812 */ /* 0x000fe400078ec0ff */
[----:B------:R-:W-:Y:S01]  /*0ec0*/  MOV R4, R8 ;  /* 0x0000000800047202 */ /* 0x000fe20000000f00 */
[----:B------:R-:W-:Y:S02]  /*0ed0*/  VIADD R7, R13, 0xffffffff ;  /* 0xffffffff0d077836 */ /* 0x000fe40000000000 */
[----:B------:R-:W-:-:S03]  /*0ee0*/  VIADD R6, R10, 0xffffffff ;  /* 0xffffffff0a067836 */ /* 0x000fc60000000000 */
[----:B------:R-:W-:-:S04]  /*0ef0*/  ISETP.GT.U32.AND P0, PT, R7, 0xfd, PT ;  /* 0x000000fd0700780c */ /* 0x000fc80003f04070 */
[----:B------:R-:W-:-:S13]  /*0f00*/  ISETP.GT.U32.OR P0, PT, R6, 0xfd, P0 ;  /* 0x000000fd0600780c */ /* 0x000fda0000704470 */
[----:B------:R-:W-:Y:S01]  /*0f10*/  @!P0 IMAD.MOV.U32 R5, RZ, RZ, RZ ;  /* 0x000000ffff058224 */ /* 0x000fe200078e00ff */
[----:B------:R-:W-:Y:S06]  /*0f20*/  @!P0 BRA `(.L_x_156) ;  /* 0x0000000000608947 */ /* 0x000fec0003800000 */
[----:B------:R-:W-:Y:S01]  /*0f30*/  FSETP.GTU.FTZ.AND P0, PT, |R3|, +INF , PT ;  /* 0x7f8000000300780b */ /* 0x000fe20003f1c200 */
[----:B------:R-:W-:Y:S01]  /*0f40*/  IMAD.MOV.U32 R0, RZ, RZ, R8 ;  /* 0x000000ffff007224 */ /* 0x000fe200078e0008 */
        /* <DEDUP_REMOVED lines=20> */
[----:B------:R-:W-:Y:S01]  /*1090*/  @!P1 FFMA R4, R0, 1.84467440737095516160e+19, RZ ;  /* 0x5f80000000049823 */ /* 0x000fe200000000ff */
[----:B------:R-:W-:-:S07]  /*10a0*/  @!P1 VIADD R5, R5, 0x40 ;  /* 0x0000004005059836 */ /* 0x000fce0000000000 */
.L_x_156:
[----:B------:R-:W-:Y:S01]  /*10b0*/  LEA R7, R13, 0xc0800000, 0x17 ;  /* 0xc08000000d077811 */ /* 0x000fe200078eb8ff */
[----:B------:R-:W-:Y:S03]  /*10c0*/  BSSY.RECONVERGENT B2, `(.L_x_161) ;  /* 0x0000036000027945 */ /* 0x000fe60003800200 */
[----:B------:R-:W-:Y:S01]  /*10d0*/  IADD3 R7, PT, PT, -R7, R4, RZ ;  /* 0x0000000407077210 */ /* 0x000fe20007ffe1ff */
[----:B------:R-:W-:-:S03]  /*10e0*/  VIADD R4, R10, 0xffffff81 ;  /* 0xffffff810a047836 */ /* 0x000fc60000000000 */
[----:B------:R-:W0:Y:S01]  /*10f0*/  MUFU.RCP R6, R7 ;  /* 0x0000000700067308 */ /* 0x000e220000001000 */
[----:B------:R-:W-:Y:S01]  /*1100*/  FADD.FTZ R9, -R7, -RZ ;  /* 0x800000ff07097221 */ /* 0x000fe20000010100 */
[C---:B------:R-:W-:Y:S01]  /*1110*/  IMAD R0, R4.reuse, -0x800000, R3 ;  /* 0xff80000004007824 */ /* 0x040fe200078e0203 */
[----:B------:R-:W-:-:S05]  /*1120*/  IADD3 R4, PT, PT, R4, 0x7f, -R13 ;  /* 0x0000007f04047810 */ /* 0x000fca0007ffe80d */
[----:B------:R-:W-:Y:S02]  /*1130*/  IMAD.IADD R4, R4, 0x1, R5 ;  /* 0x0000000104047824 */ /* 0x000fe400078e0205 */
        /* <DEDUP_REMOVED lines=21> */
[C---:B------:R-:W-:Y:S02]  /*1290*/  VIADD R7, R9.reuse, 0x20 ;  /* 0x0000002009077836 */ /* 0x040fe40000000000 */
[-CC-:B------:R-:W-:Y:S01]  /*12a0*/  FFMA.RM R5, R8, R6.reuse, R11.reuse ;  /* 0x0000000608057223 */ /* 0x180fe2000000400b */
[C---:B------:R-:W-:Y:S02]  /*12b0*/  ISETP.NE.AND P3, PT, R9.reuse, RZ, PT ;  /* 0x000000ff0900720c */ /* 0x040fe40003f65270 */
[----:B------:R-:W-:Y:S01]  /*12c0*/  LOP3.LUT R4, R0, 0x7fffff, RZ, 0xc0, !PT ;  /* 0x007fffff00047812 */ /* 0x000fe200078ec0ff */
[----:B------:R-:W-:Y:S01]  /*12d0*/  FFMA.RP R0, R8, R6, R11 ;  /* 0x0000000608007223 */ /* 0x000fe2000000800b */
        /* <DEDUP_REMOVED lines=12> */
[----:B------:R-:W-:-:S05]  /*13a0*/  LOP3.LUT R0, R0, R5, RZ, 0xc0, !PT ;  /* 0x0000000500007212 */ /* 0x000fca00078ec0ff */
[----:B------:R-:W-:-:S05]  /*13b0*/  IMAD.IADD R0, R7, 0x1, R0 ;  /* 0x0000000107007824 */ /* 0x000fca00078e0200 */
[----:B------:R-:W-:Y:S01]  /*13c0*/  LOP3.LUT R3, R0, R3, RZ, 0xfc, !PT ;  /* 0x0000000300037212 */ /* 0x000fe200078efcff */
[----:B------:R-:W-:Y:S06]  /*13d0*/  BRA `(.L_x_164) ;  /* 0x0000000000107947 */ /* 0x000fec0003800000 */
.L_x_163:
[----:B------:R-:W-:-:S04]  /*13e0*/  LOP3.LUT R3, R3, 0x80000000, RZ, 0xc0, !PT ;  /* 0x8000000003037812 */ /* 0x000fc800078ec0ff */
[----:B------:R-:W-:Y:S01]  /*13f0*/  LOP3.LUT R3, R3, 0x7f800000, RZ, 0xfc, !PT ;  /* 0x7f80000003037812 */ /* 0x000fe200078efcff */
[----:B------:R-:W-:Y:S06]  /*1400*/  BRA `(.L_x_164) ;  /* 0x0000000000047947 */ /* 0x000fec0003800000 */
.L_x_162:
[----:B------:R-:W-:-:S07]  /*1410*/  IMAD R3, R4, 0x800000, R3 ;  /* 0x0080000004037824 */ /* 0x000fce00078e0203 */
.L_x_164:
[----:B------:R-:W-:Y:S05]  /*1420*/  BSYNC.RECONVERGENT B2 ;  /* 0x0000000000027941 */ /* 0x000fea0003800200 */
.L_x_161:
[----:B------:R-:W-:Y:S05]  /*1430*/  BRA `(.L_x_165) ;  /* 0x0000000000207947 */ /* 0x000fea0003800000 */
.L_x_160:
[----:B------:R-:W-:-:S04]  /*1440*/  LOP3.LUT R3, R4, 0x80000000, R3, 0x48, !PT ;  /* 0x8000000004037812 */ /* 0x000fc800078e4803 */
[----:B------:R-:W-:Y:S01]  /*1450*/  LOP3.LUT R3, R3, 0x7f800000, RZ, 0xfc, !PT ;  /* 0x7f80000003037812 */ /* 0x000fe200078efcff */
[----:B------:R-:W-:Y:S06]  /*1460*/  BRA `(.L_x_165) ;  /* 0x0000000000147947 */ /* 0x000fec0003800000 */
.L_x_159:
[----:B------:R-:W-:Y:S01]  /*1470*/  LOP3.LUT R3, R4, 0x80000000, R3, 0x48, !PT ;  /* 0x8000000004037812 */ /* 0x000fe200078e4803 */
[----:B------:R-:W-:Y:S06]  /*1480*/  BRA `(.L_x_165) ;  /* 0x00000000000c7947 */ /* 0x000fec0003800000 */
.L_x_158:
[----:B------:R-:W0:Y:S01]  /*1490*/  MUFU.RSQ R3, -QNAN ;  /* 0xffc0000000037908 */ /* 0x000e220000001400 */
[----:B------:R-:W-:Y:S05]  /*14a0*/  BRA `(.L_x_165) ;  /* 0x0000000000047947 */ /* 0x000fea0003800000 */
.L_x_157:
[----:B------:R-:W-:-:S07]  /*14b0*/  FADD.FTZ R3, R3, R0 ;  /* 0x0000000003037221 */ /* 0x000fce0000010000 */
.L_x_165:
[----:B------:R-:W-:Y:S05]  /*14c0*/  BSYNC.RECONVERGENT B1 ;  /* 0x0000000000017941 */ /* 0x000fea0003800200 */
.L_x_155:
[----:B0-----:R-:W-:Y:S01]  /*14d0*/  MOV R0, R3 ;  /* 0x0000000300007202 */ /* 0x001fe20000000f00 */
[----:B------:R-:W-:-:S04]  /*14e0*/  IMAD.MOV.U32 R3, RZ, RZ, 0x0 ;  /* 0x00000000ff037424 */ /* 0x000fc800078e00ff */
[----:B------:R-:W-:Y:S05]  /*14f0*/  RET.REL.NODEC R2 `(_Z17kernel_anisotropyPKfPfS1_S1_i) ;  /* 0xffffffe802c07950 */ /* 0x000fea0003c3ffff */
.L_x_166:
        /* <DEDUP_REMOVED lines=16> */
.L_x_202:


//--------------------- .text._Z23kernel_ca_displacementsPKfS0_PKiPfi --------------------------
	.section	.text._Z23kernel_ca_displacementsPKfS0_PKiPfi,"ax",@progbits
	.align	128
        .global         _Z23kernel_ca_displacementsPKfS0_PKiPfi
        .type           _Z23kernel_ca_displacementsPKfS0_PKiPfi,@function
        .size           _Z23kernel_ca_displacementsPKfS0_PKiPfi,(.L_x_203 - _Z23kernel_ca_displacementsPKfS0_PKiPfi)
        .other          _Z23kernel_ca_displacementsPKfS0_PKiPfi,@"STO_CUDA_ENTRY STV_DEFAULT"
_Z23kernel_ca_displacementsPKfS0_PKiPfi:
.text._Z23kernel_ca_displacementsPKfS0_PKiPfi:
[----:B------:R-:W-:Y:S01]  /*0000*/  LDC R1, c[0x0][0x37c] ;  /* 0x0000df00ff017b82 */ /* 0x000fe20000000800 */
[----:B------:R-:W0:Y:S07]  /*0010*/  S2R R3, SR_TID.X ;  /* 0x0000000000037919 */ /* 0x000e2e0000002100 */
[----:B------:R-:W0:Y:S01]  /*0020*/  S2UR UR4, SR_CTAID.X ;  /* 0x00000000000479c3 */ /* 0x000e220000002500 */
[----:B------:R-:W1:Y:S07]  /*0030*/  LDCU UR5, c[0x0][0x3a0] ;  /* 0x00007400ff0577ac */ /* 0x000e6e0008000800 */
[----:B------:R-:W0:Y:S02]  /*0040*/  LDC R2, c[0x0][0x360] ;  /* 0x0000d800ff027b82 */ /* 0x000e240000000800 */
[----:B0-----:R-:W-:-:S05]  /*0050*/  IMAD R2, R2, UR4, R3 ;  /* 0x0000000402027c24 */ /* 0x001fca000f8e0203 */
[----:B-1----:R-:W-:-:S13]  /*0060*/  ISETP.GE.AND P0, PT, R2, UR5, PT ;  /* 0x0000000502007c0c */ /* 0x002fda000bf06270 */
[----:B------:R-:W-:Y:S05]  /*0070*/  @P0 EXIT ;  /* 0x000000000000094d */ /* 0x000fea0003800000 */
[----:B------:R-:W0:Y:S01]  /*0080*/  LDC.64 R4, c[0x0][0x390] ;  /* 0x0000e400ff047b82 */ /* 0x000e220000000a00 */
[----:B------:R-:W1:Y:S07]  /*0090*/  LDCU.64 UR4, c[0x0][0x358] ;  /* 0x00006b00ff0477ac */ /* 0x000e6e0008000a00 */
[----:B------:R-:W2:Y:S08]  /*00a0*/  LDC.64 R6, c[0x0][0x380] ;  /* 0x0000e000ff067b82 */ /* 0x000eb00000000a00 */
[----:B------:R-:W3:Y:S01]  /*00b0*/  LDC.64 R8, c[0x0][0x388] ;  /* 0x0000e200ff087b82 */ /* 0x000ee20000000a00 */
[----:B0-----:R-:W-:-:S06]  /*00c0*/  IMAD.WIDE R4, R2, 0x4, R4 ;  /* 0x0000000402047825 */ /* 0x001fcc00078e0204 */
[----:B-1----:R-:W4:Y:S02]  /*00d0*/  LDG.E.CONSTANT R4, desc[UR4][R4.64] ;  /* 0x0000000404047981 */ /* 0x002f24000c1e9900 */
[----:B----4-:R-:W-:-:S05]  /*00e0*/  LEA R3, R4, R4, 0x1 ;  /* 0x0000000404037211 */ /* 0x010fca00078e08ff */
[----:B--2---:R-:W-:-:S04]  /*00f0*/  IMAD.WIDE R6, R3, 0x4, R6 ;  /* 0x0000000403067825 */ /* 0x004fc800078e0206 */
[----:B---3--:R-:W-:Y:S01]  /*0100*/  IMAD.WIDE R8, R3, 0x4, R8 ;  /* 0x0000000403087825 */ /* 0x008fe200078e0208 */
        /* <DEDUP_REMOVED lines=17> */
[----:B------:R-:W-:-:S07]  /*0220*/  MOV R8, 0x240 ;  /* 0x0000024000087802 */ /* 0x000fce0000000f00 */
[----:B------:R-:W-:Y:S05]  /*0230*/  CALL.REL.NOINC `($__internal_5_$__cuda_sm20_sqrt_rn_f32_slowpath) ;  /* 0x00000000002c7944 */ /* 0x000fea0003c00000 */
[----:B------:R-:W-:Y:S01]  /*0240*/  MOV R7, R3 ;  /* 0x0000000300077202 */ /* 0x000fe20000000f00 */
[----:B------:R-:W-:Y:S06]  /*0250*/  BRA `(.L_x_169) ;  /* 0x0000000000107947 */ /* 0x000fec0003800000 */
.L_x_168:
[----:B------:R-:W-:Y:S01]  /*0260*/  FMUL.FTZ R7, R0, R3 ;  /* 0x0000000300077220 */ /* 0x000fe20000410000 */
[----:B------:R-:W-:-:S03]  /*0270*/  FMUL.FTZ R3, R3, 0.5 ;  /* 0x3f00000003037820 */ /* 0x000fc60000410000 */
[----:B------:R-:W-:-:S04]  /*0280*/  FFMA R0, -R7, R7, R0 ;  /* 0x0000000707007223 */ /* 0x000fc80000000100 */
[----:B------:R-:W-:-:S07]  /*0290*/  FFMA R7, R0, R3, R7 ;  /* 0x0000000300077223 */ /* 0x000fce0000000007 */
.L_x_169:
[----:B------:R-:W-:Y:S05]  /*02a0*/  BSYNC.RECONVERGENT B0 ;  /* 0x0000000000007941 */ /* 0x000fea0003800200 */
.L_x_167:
[----:B------:R-:W0:Y:S02]  /*02b0*/  LDC.64 R4, c[0x0][0x398] ;  /* 0x0000e600ff047b82 */ /* 0x000e240000000a00 */
[----:B0-----:R-:W-:-:S05]  /*02c0*/  IMAD.WIDE R2, R2, 0x4, R4 ;  /* 0x0000000402027825 */ /* 0x001fca00078e0204 */
[----:B------:R-:W-:Y:S01]  /*02d0*/  STG.E desc[UR4][R2.64], R7 ;  /* 0x0000000702007986 */ /* 0x000fe2000c101904 */
[----:B------:R-:W-:Y:S05]  /*02e0*/  EXIT ;  /* 0x000000000000794d */ /* 0x000fea0003800000 */
        .weak           $__internal_5_$__cuda_sm20_sqrt_rn_f32_slowpath
        .type           $__internal_5_$__cuda_sm20_sqrt_rn_f32_slowpath,@function
        .size           $__internal_5_$__cuda_sm20_sqrt_rn_f32_slowpath,(.L_x_203 - $__internal_5_$__cuda_sm20_sqrt_rn_f32_slowpath)
$__internal_5_$__cuda_sm20_sqrt_rn_f32_slowpath:
        /* <DEDUP_REMOVED lines=19> */
.L_x_170:
[----:B------:R-:W-:Y:S01]  /*0420*/  HFMA2 R5, -RZ, RZ, 0, 0 ;  /* 0x00000000ff057431 */ /* 0x000fe200000001ff */
[----:B------:R-:W-:-:S04]  /*0430*/  MOV R4, R8 ;  /* 0x0000000800047202 */ /* 0x000fc80000000f00 */
[----:B------:R-:W-:Y:S05]  /*0440*/  RET.REL.NODEC R4 `(_Z23kernel_ca_displacementsPKfS0_PKiPfi) ;  /* 0xfffffff804ec7950 */ /* 0x000fea0003c3ffff */
.L_x_171:
        /* <DEDUP_REMOVED lines=11> */
.L_x_203:


//--------------------- .text._Z27kernel_hydrophobic_exposurePKfS0_S0_PKiPfi --------------------------
	.section	.text._Z27kernel_hydrophobic_exposurePKfS0_S0_PKiPfi,"ax",@progbits
	.align	128
        .global         _Z27kernel_hydrophobic_exposurePKfS0_S0_PKiPfi
        .type           _Z27kernel_hydrophobic_exposurePKfS0_S0_PKiPfi,@function
        .size           _Z27kernel_hydrophobic_exposurePKfS0_S0_PKiPfi,(.L_x_204 - _Z27kernel_hydrophobic_exposurePKfS0_S0_PKiPfi)
        .other          _Z27kernel_hydrophobic_exposurePKfS0_S0_PKiPfi,@"STO_CUDA_ENTRY STV_DEFAULT"
_Z27kernel_hydrophobic_exposurePKfS0_S0_PKiPfi:
.text._Z27kernel_hydrophobic_exposurePKfS0_S0_PKiPfi:
[----:B------:R-:W-:Y:S01]  /*0000*/  LDC R1, c[0x0][0x37c] ;  /* 0x0000df00ff017b82 */ /* 0x000fe20000000800 */
[----:B------:R-:W0:Y:S01]  /*0010*/  S2R R0, SR_TID.X ;  /* 0x0000000000007919 */ /* 0x000e220000002100 */
[----:B------:R-:W0:Y:S01]  /*0020*/  LDCU UR5, c[0x0][0x3a8] ;  /* 0x00007500ff0577ac */ /* 0x000e220008000800 */
[----:B------:R-:W-:Y:S01]  /*0030*/  BSSY.RECONVERGENT B0, `(.L_x_172) ;  /* 0x0000019000007945 */ /* 0x000fe20003800200 */
[----:B------:R-:W-:Y:S01]  /*0040*/  IMAD.MOV.U32 R10, RZ, RZ, RZ ;  /* 0x000000ffff0a7224 */ /* 0x000fe200078e00ff */
[----:B------:R-:W1:Y:S01]  /*0050*/  LDCU.64 UR6, c[0x0][0x358] ;  /* 0x00006b00ff0677ac */ /* 0x000e620008000a00 */
[----:B0-----:R-:W-:-:S13]  /*0060*/  ISETP.GE.AND P0, PT, R0, UR5, PT ;  /* 0x0000000500007c0c */ /* 0x001fda000bf06270 */
[----:B-1----:R-:W-:Y:S05]  /*0070*/  @P0 BRA `(.L_x_173) ;  /* 0x0000000000500947 */ /* 0x002fea0003800000 */
[----:B------:R-:W0:Y:S01]  /*0080*/  LDC R12, c[0x0][0x360] ;  /* 0x0000d800ff0c7b82 */ /* 0x000e220000000800 */
[----:B------:R-:W-:Y:S02]  /*0090*/  IMAD.MOV.U32 R10, RZ, RZ, RZ ;  /* 0x000000ffff0a7224 */ /* 0x000fe400078e00ff */
[----:B------:R-:W-:-:S07]  /*00a0*/  IMAD.MOV.U32 R11, RZ, RZ, R0 ;  /* 0x000000ffff0b7224 */ /* 0x000fce00078e0000 */
.L_x_174:
[----:B------:R-:W1:Y:S08]  /*00b0*/  LDC.64 R2, c[0x0][0x398] ;  /* 0x0000e600ff027b82 */ /* 0x000e700000000a00 */
[----:B------:R-:W2:Y:S08]  /*00c0*/  LDC.64 R4, c[0x0][0x380] ;  /* 0x0000e000ff047b82 */ /* 0x000eb00000000a00 */
[----:B------:R-:W3:Y:S01]  /*00d0*/  LDC.64 R6, c[0x0][0x388] ;  /* 0x0000e200ff067b82 */ /* 0x000ee20000000a00 */
[----:B-1----:R-:W-:-:S07]  /*00e0*/  IMAD.WIDE R2, R11, 0x4, R2 ;  /* 0x000000040b027825 */ /* 0x002fce00078e0202 */
[----:B------:R-:W1:Y:S01]  /*00f0*/  LDC.64 R8, c[0x0][0x390] ;  /* 0x0000e400ff087b82 */ /* 0x000e620000000a00 */
[----:B------:R-:W2:Y:S01]  /*0100*/  LDG.E.CONSTANT R3, desc[UR6][R2.64] ;  /* 0x0000000602037981 */ /* 0x000ea2000c1e9900 */
[----:B0-----:R-:W-:Y:S02]  /*0110*/  IMAD.IADD R11, R12, 0x1, R11 ;  /* 0x000000010c0b7824 */ /* 0x001fe400078e020b */
[----:B--2---:R-:W-:-:S04]  /*0120*/  IMAD.WIDE R4, R3, 0x4, R4 ;  /* 0x0000000403047825 */ /* 0x004fc800078e0204 */
[C---:B---3--:R-:W-:Y:S02]  /*0130*/  IMAD.WIDE R6, R3.reuse, 0x4, R6 ;  /* 0x0000000403067825 */ /* 0x048fe400078e0206 */
[----:B------:R-:W2:Y:S02]  /*0140*/  LDG.E.CONSTANT R4, desc[UR6][R4.64] ;  /* 0x0000000604047981 */ /* 0x000ea4000c1e9900 */
[----:B-1----:R-:W-:Y:S02]  /*0150*/  IMAD.WIDE R8, R3, 0x4, R8 ;  /* 0x0000000403087825 */ /* 0x002fe400078e0208 */
[----:B------:R-:W2:Y:S04]  /*0160*/  LDG.E.CONSTANT R7, desc[UR6][R6.64] ;  /* 0x0000000606077981 */ /* 0x000ea8000c1e9900 */
[----:B------:R-:W3:Y:S01]  /*0170*/  LDG.E.CONSTANT R8, desc[UR6][R8.64] ;  /* 0x0000000608087981 */ /* 0x000ee2000c1e9900 */
[----:B------:R-:W-:Y:S01]  /*0180*/  ISETP.GE.AND P0, PT, R11, UR5, PT ;  /* 0x000000050b007c0c */ /* 0x000fe2000bf06270 */
[----:B--2---:R-:W-:-:S04]  /*0190*/  FADD R3, R4, -R7 ;  /* 0x8000000704037221 */ /* 0x004fc80000000000 */
[----:B---3--:R-:W-:-:S08]  /*01a0*/  FFMA R10, R3, R8, R10 ;  /* 0x00000008030a7223 */ /* 0x008fd0000000000a */
[----:B------:R-:W-:Y:S05]  /*01b0*/  @!P0 BRA `(.L_x_174) ;  /* 0xfffffffc00bc8947 */ /* 0x000fea000383ffff */
.L_x_173:
[----:B------:R-:W-:Y:S05]  /*01c0*/  BSYNC.RECONVERGENT B0 ;  /* 0x0000000000007941 */ /* 0x000fea0003800200 */
.L_x_172:
[----:B------:R-:W0:Y:S01]  /*01d0*/  SHFL.DOWN PT, R3, R10, 0x10, 0x1f ;  /* 0x0a001f000a037f89 */ /* 0x000e2200000e0000 */
[----:B------:R-:W1:Y:S01]  /*01e0*/  LDCU UR4, c[0x0][0x360] ;  /* 0x00006c00ff0477ac */ /* 0x000e620008000800 */
[----:B------:R-:W-:-:S13]  /*01f0*/  LOP3.LUT P0, RZ, R0, 0x1f, RZ, 0xc0, !PT ;  /* 0x0000001f00ff7812 */ /* 0x000fda000780c0ff */
[----:B------:R-:W2:Y:S01]  /*0200*/  @!P0 S2R R7, SR_CgaCtaId ;  /* 0x0000000000078919 */ /* 0x000ea20000008800 */
[----:B-1----:R-:W-:-:S04]  /*0210*/  UIADD3 UR4, UPT, UPT, UR4, 0x1f, URZ ;  /* 0x0000001f04047890 */ /* 0x002fc8000fffe0ff */
[----:B------:R-:W-:Y:S01]  /*0220*/  USHF.R.U32.HI UR4, URZ, 0x5, UR4 ;  /* 0x00000005ff047899 */ /* 0x000fe20008011604 */
[----:B0-----:R-:W-:-:S05]  /*0230*/  FADD R3, R3, R10 ;  /* 0x0000000a03037221 */ /* 0x001fca0000000000 */
[----:B------:R-:W0:Y:S01]  /*0240*/  SHFL.DOWN PT, R2, R3, 0x8, 0x1f ;  /* 0x09001f0003027f89 */ /* 0x000e2200000e0000 */
[----:B------:R-:W-:-:S13]  /*0250*/  ISETP.GE.U32.AND P1, PT, R0, UR4, PT ;  /* 0x0000000400007c0c */ /* 0x000fda000bf26070 */
[----:B------:R-:W1:Y:S01]  /*0260*/  @!P1 S2R R9, SR_CgaCtaId ;  /* 0x0000000000099919 */ /* 0x000e620000008800 */
[----:B------:R-:W-:Y:S01]  /*0270*/  @!P1 MOV R6, 0x400 ;  /* 0x0000040000069802 */ /* 0x000fe20000000f00 */
[----:B0-----:R-:W-:-:S05]  /*0280*/  FADD R2, R3, R2 ;  /* 0x0000000203027221 */ /* 0x001fca0000000000 */
[----:B------:R-:W0:Y:S01]  /*0290*/  SHFL.DOWN PT, R5, R2, 0x4, 0x1f ;  /* 0x08801f0002057f89 */ /* 0x000e2200000e0000 */
[----:B-1----:R-:W-:Y:S01]  /*02a0*/  @!P1 LEA R9, R9, R6, 0x18 ;  /* 0x0000000609099211 */ /* 0x002fe200078ec0ff */
[----:B0-----:R-:W-:Y:S01]  /*02b0*/  FADD R5, R2, R5 ;  /* 0x0000000502057221 */ /* 0x001fe20000000000 */
[----:B------:R-:W-:-:S04]  /*02c0*/  @!P0 MOV R2, 0x400 ;  /* 0x0000040000028802 */ /* 0x000fc80000000f00 */
[----:B------:R-:W0:Y:S01]  /*02d0*/  SHFL.DOWN PT, R4, R5, 0x2, 0x1f ;  /* 0x08401f0005047f89 */ /* 0x000e2200000e0000 */
[----:B--2---:R-:W-:Y:S01]  /*02e0*/  @!P0 LEA R7, R7, R2, 0x18 ;  /* 0x0000000207078211 */ /* 0x004fe200078ec0ff */
[----:B------:R-:W-:-:S03]  /*02f0*/  IMAD.MOV.U32 R2, RZ, RZ, RZ ;  /* 0x000000ffff027224 */ /* 0x000fc600078e00ff */
[----:B------:R-:W-:Y:S01]  /*0300*/  @!P0 LEA.HI R7, R0, R7, RZ, 0x1d ;  /* 0x0000000700078211 */ /* 0x000fe200078fe8ff */
[----:B0-----:R-:W-:-:S05]  /*0310*/  FADD R4, R5, R4 ;  /* 0x0000000405047221 */ /* 0x001fca0000000000 */
[----:B------:R-:W0:Y:S02]  /*0320*/  SHFL.DOWN PT, R3, R4, 0x1, 0x1f ;  /* 0x08201f0004037f89 */ /* 0x000e2400000e0000 */
[----:B0-----:R-:W-:Y:S01]  /*0330*/  FADD R6, R4, R3 ;  /* 0x0000000304067221 */ /* 0x001fe20000000000 */
[----:B------:R-:W-:-:S04]  /*0340*/  @!P1 IMAD R3, R0, 0x4, R9 ;  /* 0x0000000400039824 */ /* 0x000fc800078e0209 */
[----:B------:R0:W-:Y:S01]  /*0350*/  @!P0 STS [R7], R6 ;  /* 0x0000000607008388 */ /* 0x0001e20000000800 */
[----:B------:R-:W-:Y:S01]  /*0360*/  BAR.SYNC.DEFER_BLOCKING 0x0 ;  /* 0x0000000000007b1d */ /* 0x000fe20000010000 */
[----:B------:R-:W-:-:S05]  /*0370*/  ISETP.GT.U32.AND P0, PT, R0, 0x1f, PT ;  /* 0x0000001f0000780c */ /* 0x000fca0003f04070 */
[----:B------:R0:W1:Y:S08]  /*0380*/  @!P1 LDS R2, [R3] ;  /* 0x0000000003029984 */ /* 0x0000700000000800 */
[----:B0-----:R-:W-:Y:S05]  /*0390*/  @P0 EXIT ;  /* 0x000000000000094d */ /* 0x001fea0003800000 */
[----:B-1----:R-:W0:Y:S01]  /*03a0*/  SHFL.DOWN PT, R3, R2, 0x10, 0x1f ;  /* 0x0a001f0002037f89 */ /* 0x002e2200000e0000 */
        /* <DEDUP_REMOVED lines=8> */
[----:B------:R0:W1:Y:S01]  /*0430*/  SHFL.DOWN PT, R7, R6, 0x1, 0x1f ;  /* 0x08201f0006077f89 */ /* 0x00006200000e0000 */
[----:B------:R-:W-:Y:S05]  /*0440*/  @P0 EXIT ;  /* 0x000000000000094d */ /* 0x000fea0003800000 */
[----:B------:R-:W-:Y:S01]  /*0450*/  UISETP.GE.AND UP0, UPT, UR5, 0x1, UPT ;  /* 0x000000010500788c */ /* 0x000fe2000bf06270 */
[----:B-1----:R-:W-:Y:S01]  /*0460*/  FADD R0, R6, R7 ;  /* 0x0000000706007221 */ /* 0x002fe20000000000 */
[----:B------:R-:W-:-:S07]  /*0470*/  IMAD.MOV.U32 R5, RZ, RZ, RZ ;  /* 0x000000ffff057224 */ /* 0x000fce00078e00ff */
[----:B------:R-:W-:Y:S05]  /*0480*/  BRA.U !UP0, `(.L_x_175) ;  /* 0x0000000108387547 */ /* 0x000fea000b800000 */
[----:B------:R-:W-:Y:S01]  /*0490*/  I2FP.F32.U32 R3, UR5 ;  /* 0x0000000500037c45 */ /* 0x000fe20008201000 */
[----:B------:R-:W-:Y:S03]  /*04a0*/  BSSY.RECONVERGENT B0, `(.L_x_175) ;  /* 0x000000c000007945 */ /* 0x000fe60003800200 */
[----:B------:R-:W1:Y:S08]  /*04b0*/  MUFU.RCP R2, R3 ;  /* 0x0000000300027308 */ /* 0x000e700000001000 */
[----:B------:R-:W2:Y:S01]  /*04c0*/  FCHK P0, R0, R3 ;  /* 0x0000000300007302 */ /* 0x000ea20000000000 */
[----:B-1----:R-:W-:-:S04]  /*04d0*/  FFMA R5, -R3, R2, 1 ;  /* 0x3f80000003057423 */ /* 0x002fc80000000102 */
[----:B------:R-:W-:-:S04]  /*04e0*/  FFMA R5, R2, R5, R2 ;  /* 0x0000000502057223 */ /* 0x000fc80000000002 */
[----:B------:R-:W-:-:S04]  /*04f0*/  FFMA R2, R0, R5, RZ ;  /* 0x0000000500027223 */ /* 0x000fc800000000ff */
[----:B------:R-:W-:-:S04]  /*0500*/  FFMA R4, -R3, R2, R0 ;  /* 0x0000000203047223 */ /* 0x000fc80000000100 */
[----:B------:R-:W-:Y:S01]  /*0510*/  FFMA R5, R5, R4, R2 ;  /* 0x0000000405057223 */ /* 0x000fe20000000002 */
[----:B--2---:R-:W-:Y:S06]  /*0520*/  @!P0 BRA `(.L_x_176) ;  /* 0x00000000000c8947 */ /* 0x004fec0003800000 */
[----:B------:R-:W-:-:S07]  /*0530*/  MOV R2, 0x550 ;  /* 0x0000055000027802 */ /* 0x000fce0000000f00 */
[----:B0-----:R-:W-:Y:S05]  /*0540*/  CALL.REL.NOINC `($__internal_6_$__cuda_sm3x_div_rn_noftz_f32_slowpath) ;  /* 0x0000000000147944 */ /* 0x001fea0003c00000 */
[----:B------:R-:W-:-:S07]  /*0550*/  IMAD.MOV.U32 R5, RZ, RZ, R4 ;  /* 0x000000ffff057224 */ /* 0x000fce00078e0004 */
.L_x_176:
[----:B------:R-:W-:Y:S05]  /*0560*/  BSYNC.RECONVERGENT B0 ;  /* 0x0000000000007941 */ /* 0x000fea0003800200 */
.L_x_175:
[----:B------:R-:W1:Y:S02]  /*0570*/  LDC.64 R2, c[0x0][0x3a0] ;  /* 0x0000e800ff027b82 */ /* 0x000e640000000a00 */
[----:B-1----:R-:W-:Y:S01]  /*0580*/  STG.E desc[UR6][R2.64], R5 ;  /* 0x0000000502007986 */ /* 0x002fe2000c101906 */
[----:B------:R-:W-:Y:S05]  /*0590*/  EXIT ;  /* 0x000000000000794d */ /* 0x000fea0003800000 */
        .weak           $__internal_6_$__cuda_sm3x_div_rn_noftz_f32_slowpath
        .type           $__internal_6_$__cuda_sm3x_div_rn_noftz_f32_slowpath,@function
        .size           $__internal_6_$__cuda_sm3x_div_rn_noftz_f32_slowpath,(.L_x_204 - $__internal_6_$__cuda_sm3x_div_rn_noftz_f32_slowpath)
$__internal_6_$__cuda_sm3x_div_rn_noftz_f32_slowpath:
[--C-:B------:R-:W-:Y:S01]  /*05a0*/  SHF.R.U32.HI R5, RZ, 0x17, R3.reuse ;  /* 0x00000017ff057819 */ /* 0x100fe20000011603 */
[----:B------:R-:W-:Y:S01]  /*05b0*/  BSSY.RECONVERGENT B1, `(.L_x_177) ;  /* 0x0000064000017945 */ /* 0x000fe20003800200 */
[--C-:B------:R-:W-:Y:S01]  /*05c0*/  SHF.R.U32.HI R4, RZ, 0x17, R0.reuse ;  /* 0x00000017ff047819 */ /* 0x100fe20000011600 */
[----:B------:R-:W-:Y:S01]  /*05d0*/  IMAD.MOV.U32 R7, RZ, RZ, R3 ;  /* 0x000000ffff077224 */ /* 0x000fe200078e0003 */
[----:B------:R-:W-:Y:S02]  /*05e0*/  LOP3.LUT R5, R5, 0xff, RZ, 0xc0, !PT ;  /* 0x000000ff05057812 */ /* 0x000fe400078ec0ff */
[----:B------:R-:W-:Y:S01]  /*05f0*/  LOP3.LUT R10, R4, 0xff, RZ, 0xc0, !PT ;  /* 0x000000ff040a7812 */ /* 0x000fe200078ec0ff */
[----:B------:R-:W-:Y:S02]  /*0600*/  IMAD.MOV.U32 R4, RZ, RZ, R0 ;  /* 0x000000ffff047224 */ /* 0x000fe400078e0000 */
[----:B------:R-:W-:Y:S02]  /*0610*/  VIADD R8, R5, 0xffffffff ;  /* 0xffffffff05087836 */ /* 0x000fe40000000000 */
[----:B------:R-:W-:-:S03]  /*0620*/  VIADD R9, R10, 0xffffffff ;  /* 0xffffffff0a097836 */ /* 0x000fc60000000000 */
        /* <DEDUP_REMOVED lines=27> */
.L_x_178:
[----:B------:R-:W-:Y:S01]  /*07e0*/  LEA R0, R5, 0xc0800000, 0x17 ;  /* 0xc080000005007811 */ /* 0x000fe200078eb8ff */
[----:B------:R-:W-:Y:S01]  /*07f0*/  VIADD R3, R10, 0xffffff81 ;  /* 0xffffff810a037836 */ /* 0x000fe20000000000 */
[----:B------:R-:W-:Y:S03]  /*0800*/  BSSY.RECONVERGENT B2, `(.L_x_183) ;  /* 0x0000035000027945 */ /* 0x000fe60003800200 */
[----:B------:R-:W-:Y:S02]  /*0810*/  IMAD.IADD R7, R7, 0x1, -R0 ;  /* 0x0000000107077824 */ /* 0x000fe400078e0a00 */
[C---:B------:R-:W-:Y:S01]  /*0820*/  IMAD R0, R3.reuse, -0x800000, R4 ;  /* 0xff80000003007824 */ /* 0x040fe200078e0204 */
[----:B------:R-:W-:Y:S01]  /*0830*/  IADD3 R3, PT, PT, R3, 0x7f, -R5 ;  /* 0x0000007f03037810 */ /* 0x000fe20007ffe805 */
[----:B------:R-:W0:Y:S01]  /*0840*/  MUFU.RCP R8, R7 ;  /* 0x0000000700087308 */ /* 0x000e220000001000 */
[----:B------:R-:W-:-:S03]  /*0850*/  FADD.FTZ R9, -R7, -RZ ;  /* 0x800000ff07097221 */ /* 0x000fc60000010100 */
        /* <DEDUP_REMOVED lines=9> */
[----:B------:R-:W-:-:S05]  /*08f0*/  LOP3.LUT R0, R0, 0xff, RZ, 0xc0, !PT ;  /* 0x000000ff00007812 */ /* 0x000fca00078ec0ff */
[----:B------:R-:W-:-:S05]  /*0900*/  IMAD.IADD R7, R0, 0x1, R3 ;  /* 0x0000000100077824 */ /* 0x000fca00078e0203 */
        /* <DEDUP_REMOVED lines=10> */
[-CC-:B------:R-:W-:Y:S01]  /*09b0*/  FFMA.RZ R0, R13, R9.reuse, R8.reuse ;  /* 0x000000090d007223 */ /* 0x180fe2000000c008 */
[----:B------:R-:W-:Y:S02]  /*09c0*/  VIADD R6, R7, 0x20 ;  /* 0x0000002007067836 */ /* 0x000fe40000000000 */
[-CC-:B------:R-:W-:Y:S01]  /*09d0*/  FFMA.RM R3, R13, R9.reuse, R8.reuse ;  /* 0x000000090d037223 */ /* 0x180fe20000004008 */
[----:B------:R-:W-:Y:S02]  /*09e0*/  ISETP.NE.AND P2, PT, R7, RZ, PT ;  /* 0x000000ff0700720c */ /* 0x000fe40003f45270 */
[----:B------:R-:W-:Y:S01]  /*09f0*/  LOP3.LUT R5, R0, 0x7fffff, RZ, 0xc0, !PT ;  /* 0x007fffff00057812 */ /* 0x000fe200078ec0ff */
[----:B------:R-:W-:Y:S01]  /*0a00*/  FFMA.RP R0, R13, R9, R8 ;  /* 0x000000090d007223 */ /* 0x000fe20000008008 */
[----:B------:R-:W-:Y:S01]  /*0a10*/  ISETP.NE.AND P1, PT, R7, RZ, PT ;  /* 0x000000ff0700720c */ /* 0x000fe20003f25270 */
        /* <DEDUP_REMOVED lines=11> */
[----:B------:R-:W-:-:S05]  /*0ad0*/  LOP3.LUT R3, R3, R0, RZ, 0xc0, !PT ;  /* 0x0000000003037212 */ /* 0x000fca00078ec0ff */
[----:B------:R-:W-:-:S05]  /*0ae0*/  IMAD.IADD R3, R6, 0x1, R3 ;  /* 0x0000000106037824 */ /* 0x000fca00078e0203 */
[----:B------:R-:W-:Y:S01]  /*0af0*/  LOP3.LUT R4, R3, R4, RZ, 0xfc, !PT ;  /* 0x0000000403047212 */ /* 0x000fe200078efcff */
[----:B------:R-:W-:Y:S06]  /*0b00*/  BRA `(.L_x_186) ;  /* 0x0000000000107947 */ /* 0x000fec0003800000 */
.L_x_185:
[----:B------:R-:W-:-:S04]  /*0b10*/  LOP3.LUT R4, R4, 0x80000000, RZ, 0xc0, !PT ;  /* 0x8000000004047812 */ /* 0x000fc800078ec0ff */
[----:B------:R-:W-:Y:S01]  /*0b20*/  LOP3.LUT R4, R4, 0x7f800000, RZ, 0xfc, !PT ;  /* 0x7f80000004047812 */ /* 0x000fe200078efcff */
[----:B------:R-:W-:Y:S06]  /*0b30*/  BRA `(.L_x_186) ;  /* 0x0000000000047947 */ /* 0x000fec0003800000 */
.L_x_184:
[----:B------:R-:W-:-:S07]  /*0b40*/  IMAD R4, R3, 0x800000, R4 ;  /* 0x0080000003047824 */ /* 0x000fce00078e0204 */
.L_x_186:
[----:B------:R-:W-:Y:S05]  /*0b50*/  BSYNC.RECONVERGENT B2 ;  /* 0x0000000000027941 */ /* 0x000fea0003800200 */
.L_x_183:
[----:B------:R-:W-:Y:S05]  /*0b60*/  BRA `(.L_x_187) ;  /* 0x0000000000207947 */ /* 0x000fea0003800000 */
.L_x_182:
[----:B------:R-:W-:-:S04]  /*0b70*/  LOP3.LUT R4, R7, 0x80000000, R4, 0x48, !PT ;  /* 0x8000000007047812 */ /* 0x000fc800078e4804 */
[----:B------:R-:W-:Y:S01]  /*0b80*/  LOP3.LUT R4, R4, 0x7f800000, RZ, 0xfc, !PT ;  /* 0x7f80000004047812 */ /* 0x000fe200078efcff */
[----:B------:R-:W-:Y:S06]  /*0b90*/  BRA `(.L_x_187) ;  /* 0x0000000000147947 */ /* 0x000fec0003800000 */
.L_x_181:
[----:B------:R-:W-:Y:S01]  /*0ba0*/  LOP3.LUT R4, R7, 0x80000000, R4, 0x48, !PT ;  /* 0x8000000007047812 */ /* 0x000fe200078e4804 */
[----:B------:R-:W-:Y:S06]  /*0bb0*/  BRA `(.L_x_187) ;  /* 0x00000000000c7947 */ /* 0x000fec0003800000 */
.L_x_180:
[----:B------:R-:W0:Y:S01]  /*0bc0*/  MUFU.RSQ R4, -QNAN ;  /* 0xffc0000000047908 */ /* 0x000e220000001400 */
[----:B------:R-:W-:Y:S05]  /*0bd0*/  BRA `(.L_x_187) ;  /* 0x0000000000047947 */ /* 0x000fea0003800000 */
.L_x_179:
[----:B------:R-:W-:-:S07]  /*0be0*/  FADD.FTZ R4, R0, R3 ;  /* 0x0000000300047221 */ /* 0x000fce0000010000 */
.L_x_187:
[----:B------:R-:W-:Y:S05]  /*0bf0*/  BSYNC.RECONVERGENT B1 ;  /* 0x0000000000017941 */ /* 0x000fea0003800200 */
.L_x_177:
[----:B------:R-:W-:-:S04]  /*0c00*/  IMAD.MOV.U32 R3, RZ, RZ, 0x0 ;  /* 0x00000000ff037424 */ /* 0x000fc800078e00ff */
[----:B0-----:R-:W-:Y:S05]  /*0c10*/  RET.REL.NODEC R2 `(_Z27kernel_hydrophobic_exposurePKfS0_S0_PKiPfi) ;  /* 0xfffffff002f87950 */ /* 0x001fea0003c3ffff */
.L_x_188:
        /* <DEDUP_REMOVED lines=14> */
.L_x_204:


//--------------------- .text._Z22kernel_count_neighborsPKfPKiS2_S2_Pfiif --------------------------
	.section	.text._Z22kernel_count_neighborsPKfPKiS2_S2_Pfiif,"ax",@progbits
	.align	128
        .global         _Z22kernel_count_neighborsPKfPKiS2_S2_Pfiif
        .type           _Z22kernel_count_neighborsPKfPKiS2_S2_Pfiif,@function
        .size           _Z22kernel_count_neighborsPKfPKiS2_S2_Pfiif,(.L_x_210 - _Z22kernel_count_neighborsPKfPKiS2_S2_Pfiif)
        .other          _Z22kernel_count_neighborsPKfPKiS2_S2_Pfiif,@"STO_CUDA_ENTRY STV_DEFAULT"
_Z22kernel_count_neighborsPKfPKiS2_S2_Pfiif:
.text._Z22kernel_count_neighborsPKfPKiS2_S2_Pfiif:
[----:B------:R-:W-:Y:S01]  /*0000*/  LDC R1, c[0x0][0x37c] ;  /* 0x0000df00ff017b82 */ /* 0x000fe20000000800 */
[----:B------:R-:W0:Y:S01]  /*0010*/  S2R R0, SR_CTAID.X ;  /* 0x0000000000007919 */ /* 0x000e220000002500 */
[----:B------:R-:W0:Y:S02]  /*0020*/  LDCU UR4, c[0x0][0x3ac] ;  /* 0x00007580ff0477ac */ /* 0x000e240008000800 */
[----:B0-----:R-:W-:-:S13]  /*0030*/  ISETP.GE.AND P0, PT, R0, UR4, PT ;  /* 0x0000000400007c0c */ /* 0x001fda000bf06270 */
[----:B------:R-:W-:Y:S05]  /*0040*/  @P0 EXIT ;  /* 0x000000000000094d */ /* 0x000fea0003800000 */
[----:B------:R-:W0:Y:S01]  /*0050*/  LDC.64 R8, c[0x0][0x398] ;  /* 0x0000e600ff087b82 */ /* 0x000e220000000a00 */
[----:B------:R-:W1:Y:S07]  /*0060*/  LDCU.64 UR6, c[0x0][0x358] ;  /* 0x00006b00ff0677ac */ /* 0x000e6e0008000a00 */
[----:B------:R-:W2:Y:S01]  /*0070*/  LDC.64 R6, c[0x0][0x390] ;  /* 0x0000e400ff067b82 */ /* 0x000ea20000000a00 */
[----:B------:R-:W3:Y:S07]  /*0080*/  S2R R3, SR_TID.X ;  /* 0x0000000000037919 */ /* 0x000eee0000002100 */
[----:B------:R-:W4:Y:S01]  /*0090*/  LDC R10, c[0x0][0x3a8] ;  /* 0x0000ea00ff0a7b82 */ /* 0x000f220000000800 */
[----:B0-----:R-:W-:-:S06]  /*00a0*/  IMAD.WIDE.U32 R8, R0, 0x4, R8 ;  /* 0x0000000400087825 */ /* 0x001fcc00078e0008 */
[----:B-1----:R-:W5:Y:S01]  /*00b0*/  LDG.E.CONSTANT R9, desc[UR6][R8.64] ;  /* 0x0000000608097981 */ /* 0x002f62000c1e9900 */
[----:B--2---:R-:W-:-:S05]  /*00c0*/  IMAD.WIDE.U32 R6, R0, 0x4, R6 ;  /* 0x0000000400067825 */ /* 0x004fca00078e0006 */
[----:B------:R-:W5:Y:S01]  /*00d0*/  LDG.E.CONSTANT R2, desc[UR6][R6.64] ;  /* 0x0000000606027981 */ /* 0x000f62000c1e9900 */
[----:B----4-:R-:W-:Y:S01]  /*00e0*/  ISETP.GE.AND P0, PT, R10, 0x1, PT ;  /* 0x000000010a00780c */ /* 0x010fe20003f06270 */
[----:B------:R-:W-:Y:S01]  /*00f0*/  BSSY.RECONVERGENT B0, `(.L_x_189) ;  /* 0x000009e000007945 */ /* 0x000fe20003800200 */
[----:B------:R-:W-:Y:S01]  /*0100*/  HFMA2 R5, -RZ, RZ, 0, 0 ;  /* 0x00000000ff057431 */ /* 0x000fe200000001ff */
[----:B-----5:R-:W-:-:S04]  /*0110*/  IADD3 R4, PT, PT, -R2, R9, RZ ;  /* 0x0000000902047210 */ /* 0x020fc80007ffe1ff */
[----:B---3--:R-:W-:-:S13]  /*0120*/  ISETP.GE.OR P0, PT, R3, R4, !P0 ;  /* 0x000000040300720c */ /* 0x008fda0004706670 */
[----:B------:R-:W-:Y:S05]  /*0130*/  @P0 BRA `(.L_x_190) ;  /* 0x0000000800640947 */ /* 0x000fea0003800000 */
[----:B------:R-:W0:Y:S01]  /*0140*/  LDC R6, c[0x0][0x360] ;  /* 0x0000d800ff067b82 */ /* 0x000e220000000800 */
[C---:B------:R-:W-:Y:S02]  /*0150*/  LOP3.LUT R7, R10.reuse, 0x3, RZ, 0xc0, !PT ;  /* 0x000000030a077812 */ /* 0x040fe400078ec0ff */
[----:B------:R-:W-:Y:S02]  /*0160*/  LOP3.LUT R8, R10, 0x7ffffffc, RZ, 0xc0, !PT ;  /* 0x7ffffffc0a087812 */ /* 0x000fe400078ec0ff */
[----:B------:R-:W-:Y:S02]  /*0170*/  MOV R5, RZ ;  /* 0x000000ff00057202 */ /* 0x000fe40000000f00 */
[----:B------:R-:W-:-:S07]  /*0180*/  MOV R9, R3 ;  /* 0x0000000300097202 */ /* 0x000fce0000000f00 */
.L_x_196:
[----:B------:R-:W1:Y:S01]  /*0190*/  LDC.64 R14, c[0x0][0x380] ;  /* 0x0000e000ff0e7b82 */ /* 0x000e620000000a00 */
[----:B------:R-:W-:Y:S01]  /*01a0*/  IADD3 R10, PT, PT, R2, R9, RZ ;  /* 0x00000009020a7210 */ /* 0x000fe20007ffe0ff */
[----:B------:R-:W2:Y:S03]  /*01b0*/  LDCU UR4, c[0x0][0x3a8] ;  /* 0x00007500ff0477ac */ /* 0x000ea60008000800 */
[----:B-----5:R-:W-:-:S05]  /*01c0*/  LEA R11, R10, R10, 0x1 ;  /* 0x0000000a0a0b7211 */ /* 0x020fca00078e08ff */
[----:B-1----:R-:W-:-:S05]  /*01d0*/  IMAD.WIDE R14, R11, 0x4, R14 ;  /* 0x000000040b0e7825 */ /* 0x002fca00078e020e */
[----:B------:R1:W5:Y:S04]  /*01e0*/  LDG.E.CONSTANT R11, desc[UR6][R14.64] ;  /* 0x000000060e0b7981 */ /* 0x000368000c1e9900 */
[----:B------:R1:W5:Y:S04]  /*01f0*/  LDG.E.CONSTANT R12, desc[UR6][R14.64+0x4] ;  /* 0x000004060e0c7981 */ /* 0x000368000c1e9900 */
[----:B------:R1:W5:Y:S01]  /*0200*/  LDG.E.CONSTANT R13, desc[UR6][R14.64+0x8] ;  /* 0x000008060e0d7981 */ /* 0x000362000c1e9900 */
[----:B--2---:R-:W-:Y:S01]  /*0210*/  UISETP.GE.U32.AND UP0, UPT, UR4, 0x4, UPT ;  /* 0x000000040400788c */ /* 0x004fe2000bf06070 */
[----:B0-----:R-:W-:-:S02]  /*0220*/  IADD3 R9, PT, PT, R6, R9, RZ ;  /* 0x0000000906097210 */ /* 0x001fc40007ffe0ff */
[----:B------:R-:W-:Y:S02]  /*0230*/  MOV R19, RZ ;  /* 0x000000ff00137202 */ /* 0x000fe40000000f00 */
[----:B------:R-:W-:-:S04]  /*0240*/  ISETP.GE.AND P1, PT, R9, R4, PT ;  /* 0x000000040900720c */ /* 0x000fc80003f26270 */
[----:B-1----:R-:W-:Y:S09]  /*0250*/  BRA.U !UP0, `(.L_x_191) ;  /* 0x00000005082c7547 */ /* 0x002ff2000b800000 */
[----:B------:R-:W-:Y:S01]  /*0260*/  HFMA2 R23, -RZ, RZ, 0, 0 ;  /* 0x00000000ff177431 */ /* 0x000fe200000001ff */
[----:B------:R-:W-:Y:S02]  /*0270*/  IADD3 R20, PT, PT, -R10, RZ, RZ ;  /* 0x000000ff0a147210 */ /* 0x000fe40007ffe1ff */
[----:B------:R-:W-:-:S07]  /*0280*/  MOV R21, 0x6 ;  /* 0x0000000600157802 */ /* 0x000fce0000000f00 */
.L_x_192:
[----:B------:R-:W-:-:S13]  /*0290*/  ISETP.NE.AND P5, PT, R20, RZ, PT ;  /* 0x000000ff1400720c */ /* 0x000fda0003fa5270 */
[----:B------:R-:W0:Y:S01]  /*02a0*/  @P5 LDC.64 R14, c[0x0][0x380] ;  /* 0x0000e000ff0e5b82 */ /* 0x000e220000000a00 */
[----:B------:R-:W-:-:S05]  /*02b0*/  @P5 IADD3 R17, PT, PT, R21, -0x6, RZ ;  /* 0xfffffffa15115810 */ /* 0x000fca0007ffe0ff */
[----:B0-----:R-:W-:-:S05]  /*02c0*/  @P5 IMAD.WIDE.U32 R14, R17, 0x4, R14 ;  /* 0x00000004110e5825 */ /* 0x001fca00078e000e */
[----:B------:R-:W2:Y:S04]  /*02d0*/  @P5 LDG.E.CONSTANT R17, desc[UR6][R14.64+0x4] ;  /* 0x000004060e115981 */ /* 0x000ea8000c1e9900 */
[----:B------:R-:W3:Y:S04]  /*02e0*/  @P5 LDG.E.CONSTANT R16, desc[UR6][R14.64] ;  /* 0x000000060e105981 */ /* 0x000ee8000c1e9900 */
[----:B------:R3:W4:Y:S01]  /*02f0*/  @P5 LDG.E.CONSTANT R26, desc[UR6][R14.64+0x8] ;  /* 0x000008060e1a5981 */ /* 0x000722000c1e9900 */
[C---:B------:R-:W-:Y:S02]  /*0300*/  IADD3 R19, PT, PT, R23.reuse, 0x1, RZ ;  /* 0x0000000117137810 */ /* 0x040fe40007ffe0ff */
[----:B------:R-:W-:-:S02]  /*0310*/  IADD3 R25, PT, PT, R23, 0x2, RZ ;  /* 0x0000000217197810 */ /* 0x000fc40007ffe0ff */
[-C--:B------:R-:W-:Y:S02]  /*0320*/  ISETP.NE.AND P3, PT, R19, R10.reuse, PT ;  /* 0x0000000a1300720c */ /* 0x080fe40003f65270 */
[----:B------:R-:W-:Y:S02]  /*0330*/  ISETP.NE.AND P2, PT, R25, R10, PT ;  /* 0x0000000a1900720c */ /* 0x000fe40003f45270 */
[----:B------:R-:W-:-:S04]  /*0340*/  IADD3 R27, PT, PT, R23, 0x3, RZ ;  /* 0x00000003171b7810 */ /* 0x000fc80007ffe0ff */
[----:B------:R-:W-:Y:S02]  /*0350*/  ISETP.NE.AND P0, PT, R27, R10, PT ;  /* 0x0000000a1b00720c */ /* 0x000fe40003f05270 */
[----:B------:R-:W0:Y:S03]  /*0360*/  @P5 LDC R27, c[0x0][0x3b0] ;  /* 0x0000ec00ff1b5b82 */ /* 0x000e260000000800 */
[----:B------:R-:W-:-:S05]  /*0370*/  @P3 IADD3 R25, PT, PT, R21, -0x3, RZ ;  /* 0xfffffffd15193810 */ /* 0x000fca0007ffe0ff */
[----:B------:R-:W1:Y:S02]  /*0380*/  @P3 LDC.64 R18, c[0x0][0x380] ;  /* 0x0000e000ff123b82 */ /* 0x000e640000000a00 */
[----:B-1----:R-:W-:-:S05]  /*0390*/  @P3 IMAD.WIDE.U32 R18, R25, 0x4, R18 ;  /* 0x0000000419123825 */ /* 0x002fca00078e0012 */
[----:B------:R-:W4:Y:S04]  /*03a0*/  @P3 LDG.E.CONSTANT R25, desc[UR6][R18.64+0x4] ;  /* 0x0000040612193981 */ /* 0x000f28000c1e9900 */
[----:B------:R-:W4:Y:S04]  /*03b0*/  @P3 LDG.E.CONSTANT R22, desc[UR6][R18.64] ;  /* 0x0000000612163981 */ /* 0x000f28000c1e9900 */
[----:B------:R-:W4:Y:S01]  /*03c0*/  @P3 LDG.E.CONSTANT R24, desc[UR6][R18.64+0x8] ;  /* 0x0000080612183981 */ /* 0x000f22000c1e9900 */
[----:B--2--5:R-:W-:Y:S01]  /*03d0*/  @P5 FADD R17, R12, -R17 ;  /* 0x800000110c115221 */ /* 0x024fe20000000000 */
[----:B---3--:R-:W-:-:S03]  /*03e0*/  @P5 FADD R14, R11, -R16 ;  /* 0x800000100b0e5221 */ /* 0x008fc60000000000 */
[----:B------:R-:W-:Y:S02]  /*03f0*/  @P5 FMUL R15, R17, R17 ;  /* 0x00000011110f5220 */ /* 0x000fe40000400000 */
[----:B------:R-:W1:Y:S02]  /*0400*/  @P2 LDC.64 R16, c[0x0][0x380] ;  /* 0x0000e000ff102b82 */ /* 0x000e640000000a00 */
[----:B------:R-:W-:-:S06]  /*0410*/  @P5 FFMA R29, R14, R14, R15 ;  /* 0x0000000e0e1d5223 */ /* 0x000fcc000000000f */
[----:B------:R-:W2:Y:S01]  /*0420*/  @P0 LDC.64 R14, c[0x0][0x380] ;  /* 0x0000e000ff0e0b82 */ /* 0x000ea20000000a00 */
[----:B----4-:R-:W-:-:S04]  /*0430*/  @P5 FADD R26, R13, -R26 ;  /* 0x8000001a0d1a5221 */ /* 0x010fc80000000000 */
[----:B------:R-:W-:Y:S01]  /*0440*/  @P5 FFMA R26, R26, R26, R29 ;  /* 0x0000001a1a1a5223 */ /* 0x000fe2000000001d */
[----:B------:R-:W-:-:S04]  /*0450*/  @P0 IADD3 R29, PT, PT, R21, 0x3, RZ ;  /* 0x00000003151d0810 */ /* 0x000fc80007ffe0ff */
[----:B0-----:R-:W-:Y:S01]  /*0460*/  FSETP.GEU.OR P6, PT, R26, R27, !P5 ;  /* 0x0000001b1a00720b */ /* 0x001fe20006fce400 */
[----:B-1----:R-:W-:-:S05]  /*0470*/  @P2 IMAD.WIDE.U32 R16, R21, 0x4, R16 ;  /* 0x0000000415102825 */ /* 0x002fca00078e0010 */
[----:B------:R-:W3:Y:S01]  /*0480*/  @P2 LDG.E.CONSTANT R27, desc[UR6][R16.64+0x4] ;  /* 0x00000406101b2981 */ /* 0x000ee2000c1e9900 */
[----:B--2---:R-:W-:-:S03]  /*0490*/  @P0 IMAD.WIDE.U32 R14, R29, 0x4, R14 ;  /* 0x000000041d0e0825 */ /* 0x004fc600078e000e */
[----:B------:R-:W2:Y:S04]  /*04a0*/  @P2 LDG.E.CONSTANT R26, desc[UR6][R16.64] ;  /* 0x00000006101a2981 */ /* 0x000ea8000c1e9900 */
[----:B------:R-:W4:Y:S04]  /*04b0*/  @P0 LDG.E.CONSTANT R19, desc[UR6][R14.64+0x4] ;  /* 0x000004060e130981 */ /* 0x000f28000c1e9900 */
[----:B------:R0:W4:Y:S04]  /*04c0*/  @P2 LDG.E.CONSTANT R28, desc[UR6][R16.64+0x8] ;  /* 0x00000806101c2981 */ /* 0x000128000c1e9900 */
[----:B------:R-:W4:Y:S04]  /*04d0*/  @P0 LDG.E.CONSTANT R18, desc[UR6][R14.64] ;  /* 0x000000060e120981 */ /* 0x000f28000c1e9900 */
[----:B------:R1:W4:Y:S01]  /*04e0*/  @P0 LDG.E.CONSTANT R29, desc[UR6][R14.64+0x8] ;  /* 0x000008060e1d0981 */ /* 0x000322000c1e9900 */
[----:B0-----:R-:W0:Y:S01]  /*04f0*/  @P2 LDC R16, c[0x0][0x3b0] ;  /* 0x0000ec00ff102b82 */ /* 0x001e220000000800 */
[----:B------:R-:W-:Y:S01]  /*0500*/  @P3 FADD R25, R12, -R25 ;  /* 0x800000190c193221 */ /* 0x000fe20000000000 */
[----:B------:R-:W-:-:S03]  /*0510*/  @P3 FADD R22, R11, -R22 ;  /* 0x800000160b163221 */ /* 0x000fc60000000000 */
[----:B------:R-:W-:-:S03]  /*0520*/  @P3 FMUL R25, R25, R25 ;  /* 0x0000001919193220 */ /* 0x000fc60000400000 */
[----:B-1----:R-:W1:Y:S01]  /*0530*/  @P0 LDC R14, c[0x0][0x3b0] ;  /* 0x0000ec00ff0e0b82 */ /* 0x002e620000000800 */
[----:B------:R-:W-:-:S07]  /*0540*/  @P3 FFMA R25, R22, R22, R25 ;  /* 0x0000001616193223 */ /* 0x000fce0000000019 */
[----:B------:R-:W0:Y:S01]  /*0550*/  @P3 LDC R22, c[0x0][0x3b0] ;  /* 0x0000ec00ff163b82 */ /* 0x000e220000000800 */
[----:B------:R-:W-:-:S04]  /*0560*/  @P3 FADD R24, R13, -R24 ;  /* 0x800000180d183221 */ /* 0x000fc80000000000 */
[----:B------:R-:W-:Y:S01]  /*0570*/  @P3 FFMA R25, R24, R24, R25 ;  /* 0x0000001818193223 */ /* 0x000fe20000000019 */
[----:B------:R-:W-:Y:S01]  /*0580*/  IADD3 R23, PT, PT, R23, 0x4, RZ ;  /* 0x0000000417177810 */ /* 0x000fe20007ffe0ff */
[----:B------:R-:W-:-:S03]  /*0590*/  @!P6 FADD R5, R5, 1 ;  /* 0x3f8000000505e421 */ /* 0x000fc60000000000 */
[----:B0-----:R-:W-:Y:S02]  /*05a0*/  FSETP.GEU.OR P4, PT, R25, R22, !P3 ;  /* 0x000000161900720b */ /* 0x001fe40005f8e400 */
[----:B------:R-:W-:Y:S02]  /*05b0*/  IADD3 R20, PT, PT, R20, 0x4, RZ ;  /* 0x0000000414147810 */ /* 0x000fe40007ffe0ff */
[----:B------:R-:W-:-:S09]  /*05c0*/  IADD3 R21, PT, PT, R21, 0xc, RZ ;  /* 0x0000000c15157810 */ /* 0x000fd20007ffe0ff */
[----:B------:R-:W-:Y:S01]  /*05d0*/  @!P4 FADD R5, R5, 1 ;  /* 0x3f8000000505c421 */ /* 0x000fe20000000000 */
[----:B---3--:R-:W-:Y:S01]  /*05e0*/  @P2 FADD R27, R12, -R27 ;  /* 0x8000001b0c1b2221 */ /* 0x008fe20000000000 */
[----:B--2---:R-:W-:-:S03]  /*05f0*/  @P2 FADD R26, R11, -R26 ;  /* 0x8000001a0b1a2221 */ /* 0x004fc60000000000 */
[----:B------:R-:W-:Y:S01]  /*0600*/  @P2 FMUL R27, R27, R27 ;  /* 0x0000001b1b1b2220 */ /* 0x000fe20000400000 */
[----:B----4-:R-:W-:-:S03]  /*0610*/  @P0 FADD R19, R12, -R19 ;  /* 0x800000130c130221 */ /* 0x010fc60000000000 */
[----:B------:R-:W-:Y:S01]  /*0620*/  @P2 FFMA R27, R26, R26, R27 ;  /* 0x0000001a1a1b2223 */ /* 0x000fe2000000001b */
[----:B------:R-:W-:Y:S01]  /*0630*/  @P2 FADD R28, R13, -R28 ;  /* 0x8000001c0d1c2221 */ /* 0x000fe20000000000 */
[----:B------:R-:W-:Y:S01]  /*0640*/  @P0 FMUL R19, R19, R19 ;  /* 0x0000001313130220 */ /* 0x000fe20000400000 */
[----:B------:R-:W-:Y:S02]  /*0650*/  @P0 FADD R18, R11, -R18 ;  /* 0x800000120b120221 */ /* 0x000fe40000000000 */
[----:B------:R-:W-:Y:S02]  /*0660*/  @P2 FFMA R27, R28, R28, R27 ;  /* 0x0000001c1c1b2223 */ /* 0x000fe4000000001b */
[----:B------:R-:W-:Y:S01]  /*0670*/  @P0 FFMA R18, R18, R18, R19 ;  /* 0x0000001212120223 */ /* 0x000fe20000000013 */
[----:B------:R-:W-:Y:S02]  /*0680*/  @P0 FADD R29, R13, -R29 ;  /* 0x8000001d0d1d0221 */ /* 0x000fe40000000000 */
[----:B------:R-:W-:-:S02]  /*0690*/  FSETP.GEU.OR P5, PT, R27, R16, !P2 ;  /* 0x000000101b00720b */ /* 0x000fc400057ae400 */
[----:B------:R-:W-:Y:S01]  /*06a0*/  @P0 FFMA R29, R29, R29, R18 ;  /* 0x0000001d1d1d0223 */ /* 0x000fe20000000012 */
[----:B------:R-:W-:-:S04]  /*06b0*/  ISETP.NE.AND P2, PT, R23, R8, PT ;  /* 0x000000081700720c */ /* 0x000fc80003f45270 */
[----:B-1----:R-:W-:-:S06]  /*06c0*/  FSETP.GEU.OR P3, PT, R29, R14, !P0 ;  /* 0x0000000e1d00720b */ /* 0x002fcc000476e400 */
[----:B------:R-:W-:-:S07]  /*06d0*/  @!P5 FADD R5, R5, 1 ;  /* 0x3f8000000505d421 */ /* 0x000fce0000000000 */
[----:B------:R-:W-:Y:S01]  /*06e0*/  @!P3 FADD R5, R5, 1 ;  /* 0x3f8000000505b421 */ /* 0x000fe20000000000 */
[----:B------:R-:W-:Y:S06]  /*06f0*/  @P2 BRA `(.L_x_192) ;  /* 0xfffffff800e42947 */ /* 0x000fec000383ffff */
[----:B------:R-:W-:-:S07]  /*0700*/  MOV R19, R8 ;  /* 0x0000000800137202 */ /* 0x000fce0000000f00 */
.L_x_191:
[----:B------:R-:W-:-:S13]  /*0710*/  ISETP.NE.AND P0, PT, R7, RZ, PT ;  /* 0x000000ff0700720c */ /* 0x000fda0003f05270 */
[----:B------:R-:W-:Y:S05]  /*0720*/  @!P0 BRA `(.L_x_193) ;  /* 0x0000000000e48947 */ /* 0x000fea0003800000 */
[----:B------:R-:W0:Y:S01]  /*0730*/  LDC R14, c[0x0][0x3a8] ;  /* 0x0000ea00ff0e7b82 */ /* 0x000e220000000800 */
[----:B------:R-:W-:Y:S02]  /*0740*/  ISETP.NE.AND P2, PT, R7, 0x1, PT ;  /* 0x000000010700780c */ /* 0x000fe40003f45270 */
[----:B0-----:R-:W-:-:S11]  /*0750*/  LOP3.LUT P0, RZ, R14, 0x1, RZ, 0xc0, !PT ;  /* 0x000000010eff7812 */ /* 0x001fd6000780c0ff */
[----:B------:R-:W-:Y:S05]  /*0760*/  @!P2 BRA `(.L_x_194) ;  /* 0x000000000088a947 */ /* 0x000fea0003800000 */
[C---:B------:R-:W-:Y:S02]  /*0770*/  ISETP.NE.AND P2, PT, R19.reuse, R10, PT ;  /* 0x0000000a1300720c */ /* 0x040fe40003f45270 */
[----:B------:R-:W-:-:S04]  /*0780*/  IADD3 R25, PT, PT, R19, 0x1, RZ ;  /* 0x0000000113197810 */ /* 0x000fc80007ffe0ff */
[----:B------:R-:W-:-:S07]  /*0790*/  ISETP.NE.AND P3, PT, R25, R10, PT ;  /* 0x0000000a1900720c */ /* 0x000fce0003f65270 */
[----:B------:R-:W0:Y:S01]  /*07a0*/  @P2 LDC.64 R16, c[0x0][0x380] ;  /* 0x0000e000ff102b82 */ /* 0x000e220000000a00 */
[----:B------:R-:W-:-:S07]  /*07b0*/  @P2 LEA R21, R19, R19, 0x1 ;  /* 0x0000001313152211 */ /* 0x000fce00078e08ff */
[----:B------:R-:W1:Y:S01]  /*07c0*/  @P3 LDC.64 R14, c[0x0][0x380] ;  /* 0x0000e000ff0e3b82 */ /* 0x000e620000000a00 */
[----:B0-----:R-:W-:Y:S01]  /*07d0*/  @P2 IMAD.WIDE.U32 R16, R21, 0x4, R16 ;  /* 0x0000000415102825 */ /* 0x001fe200078e0010 */
[----:B------:R-:W-:-:S04]  /*07e0*/  @P3 LEA R21, R25, R25, 0x1 ;  /* 0x0000001919153211 */ /* 0x000fc800078e08ff */
[----:B------:R-:W2:Y:S04]  /*07f0*/  @P2 LDG.E.CONSTANT R23, desc[UR6][R16.64+0x4] ;  /* 0x0000040610172981 */ /* 0x000ea8000c1e9900 */
[----:B------:R-:W3:Y:S01]  /*0800*/  @P2 LDG.E.CONSTANT R22, desc[UR6][R16.64] ;  /* 0x0000000610162981 */ /* 0x000ee2000c1e9900 */
[----:B-1----:R-:W-:Y:S02]  /*0810*/  @P3 IMAD.WIDE.U32 R14, R21, 0x4, R14 ;  /* 0x00000004150e3825 */ /* 0x002fe400078e000e */
[----:B------:R-:W0:Y:S01]  /*0820*/  @P2 LDC R21, c[0x0][0x3b0] ;  /* 0x0000ec00ff152b82 */ /* 0x000e220000000800 */
[----:B------:R-:W4:Y:S04]  /*0830*/  @P2 LDG.E.CONSTANT R24, desc[UR6][R16.64+0x8] ;  /* 0x0000080610182981 */ /* 0x000f28000c1e9900 */
[----:B------:R-:W4:Y:S04]  /*0840*/  @P3 LDG.E.CONSTANT R27, desc[UR6][R14.64+0x4] ;  /* 0x000004060e1b3981 */ /* 0x000f28000c1e9900 */
[----:B------:R-:W4:Y:S04]  /*0850*/  @P3 LDG.E.CONSTANT R18, desc[UR6][R14.64] ;  /* 0x000000060e123981 */ /* 0x000f28000c1e9900 */
[----:B------:R-:W4:Y:S01]  /*0860*/  @P3 LDG.E.CONSTANT R20, desc[UR6][R14.64+0x8] ;  /* 0x000008060e143981 */ /* 0x000f22000c1e9900 */
[----:B------:R-:W-:Y:S01]  /*0870*/  IADD3 R19, PT, PT, R19, 0x2, RZ ;  /* 0x0000000213137810 */ /* 0x000fe20007ffe0ff */
[----:B--2--5:R-:W-:Y:S01]  /*0880*/  @P2 FADD R25, R12, -R23 ;  /* 0x800000170c192221 */ /* 0x024fe20000000000 */
[----:B---3--:R-:W-:-:S03]  /*0890*/  @P2 FADD R23, R11, -R22 ;  /* 0x800000160b172221 */ /* 0x008fc60000000000 */
[----:B------:R-:W-:Y:S01]  /*08a0*/  @P2 FMUL R26, R25, R25 ;  /* 0x00000019191a2220 */ /* 0x000fe20000400000 */
[----:B------:R-:W1:Y:S01]  /*08b0*/  @P3 LDC R22, c[0x0][0x3b0] ;  /* 0x0000ec00ff163b82 */ /* 0x000e620000000800 */
[----:B----4-:R-:W-:Y:S02]  /*08c0*/  @P2 FADD R24, R13, -R24 ;  /* 0x800000180d182221 */ /* 0x010fe40000000000 */
[----:B------:R-:W-:Y:S01]  /*08d0*/  @P2 FFMA R23, R23, R23, R26 ;  /* 0x0000001717172223 */ /* 0x000fe2000000001a */
[----:B------:R-:W-:-:S03]  /*08e0*/  @P3 FADD R27, R12, -R27 ;  /* 0x8000001b0c1b3221 */ /* 0x000fc60000000000 */
[----:B------:R-:W-:Y:S01]  /*08f0*/  @P2 FFMA R24, R24, R24, R23 ;  /* 0x0000001818182223 */ /* 0x000fe20000000017 */
[----:B------:R-:W-:Y:S01]  /*0900*/  @P3 FADD R18, R11, -R18 ;  /* 0x800000120b123221 */ /* 0x000fe20000000000 */
[----:B------:R-:W-:-:S03]  /*0910*/  @P3 FMUL R27, R27, R27 ;  /* 0x0000001b1b1b3220 */ /* 0x000fc60000400000 */
[----:B0-----:R-:W-:Y:S01]  /*0920*/  FSETP.GEU.OR P4, PT, R24, R21, !P2 ;  /* 0x000000151800720b */ /* 0x001fe2000578e400 */
[----:B------:R-:W-:Y:S01]  /*0930*/  @P3 FADD R20, R13, -R20 ;  /* 0x800000140d143221 */ /* 0x000fe20000000000 */
[----:B------:R-:W-:-:S04]  /*0940*/  @P3 FFMA R27, R18, R18, R27 ;  /* 0x00000012121b3223 */ /* 0x000fc8000000001b */
[----:B------:R-:W-:-:S05]  /*0950*/  @P3 FFMA R27, R20, R20, R27 ;  /* 0x00000014141b3223 */ /* 0x000fca000000001b */
[----:B-1----:R-:W-:Y:S02]  /*0960*/  FSETP.GEU.OR P5, PT, R27, R22, !P3 ;  /* 0x000000161b00720b */ /* 0x002fe40005fae400 */
[----:B------:R-:W-:-:S11]  /*0970*/  @!P4 FADD R5, R5, 1 ;  /* 0x3f8000000505c421 */ /* 0x000fd60000000000 */
[----:B------:R-:W-:-:S07]  /*0980*/  @!P5 FADD R5, R5, 1 ;  /* 0x3f8000000505d421 */ /* 0x000fce0000000000 */
.L_x_194:
[----:B------:R-:W-:Y:S01]  /*0990*/  ISETP.EQ.OR P0, PT, R19, R10, !P0 ;  /* 0x0000000a1300720c */ /* 0x000fe20004702670 */
[----:B------:R-:W-:-:S12]  /*09a0*/  BSSY.RECONVERGENT B1, `(.L_x_193) ;  /* 0x0000011000017945 */ /* 0x000fd80003800200 */
[----:B------:R-:W-:Y:S05]  /*09b0*/  @P0 BRA `(.L_x_195) ;  /* 0x00000000003c0947 */ /* 0x000fea0003800000 */
[----:B------:R-:W0:Y:S01]  /*09c0*/  LDC.64 R14, c[0x0][0x380] ;  /* 0x0000e000ff0e7b82 */ /* 0x000e220000000a00 */
[----:B------:R-:W-:Y:S01]  /*09d0*/  LEA R17, R19, R19, 0x1 ;  /* 0x0000001313117211 */ /* 0x000fe200078e08ff */
[----:B------:R-:W1:Y:S04]  /*09e0*/  LDCU UR4, c[0x0][0x3b0] ;  /* 0x00007600ff0477ac */ /* 0x000e680008000800 */
        /* <DEDUP_REMOVED lines=12> */
.L_x_195:
[----:B------:R-:W-:Y:S05]  /*0ab0*/  BSYNC.RECONVERGENT B1 ;  /* 0x0000000000017941 */ /* 0x000fea0003800200 */
.L_x_193:
[----:B------:R-:W-:Y:S05]  /*0ac0*/  @!P1 BRA `(.L_x_196) ;  /* 0xfffffff400b09947 */ /* 0x000fea000383ffff */
.L_x_190:
[----:B------:R-:W-:Y:S05]  /*0ad0*/  BSYNC.RECONVERGENT B0 ;  /* 0x0000000000007941 */ /* 0x000fea0003800200 */
.L_x_189:
[----:B------:R-:W0:Y:S01]  /*0ae0*/  SHFL.DOWN PT, R2, R5, 0x10, 0x1f ;  /* 0x0a001f0005027f89 */ /* 0x000e2200000e0000 */
[----:B------:R-:W1:Y:S01]  /*0af0*/  LDCU UR4, c[0x0][0x360] ;  /* 0x00006c00ff0477ac */ /* 0x000e620008000800 */
[----:B------:R-:W-:-:S13]  /*0b00*/  LOP3.LUT P0, RZ, R3, 0x1f, RZ, 0xc0, !PT ;  /* 0x0000001f03ff7812 */ /* 0x000fda000780c0ff */
[----:B------:R-:W2:Y:S01]  /*0b10*/  @!P0 S2R R6, SR_CgaCtaId ;  /* 0x0000000000068919 */ /* 0x000ea20000008800 */
[----:B-1----:R-:W-:-:S04]  /*0b20*/  UIADD3 UR4, UPT, UPT, UR4, 0x1f, URZ ;  /* 0x0000001f04047890 */ /* 0x002fc8000fffe0ff */
[----:B------:R-:W-:Y:S01]  /*0b30*/  USHF.R.U32.HI UR4, URZ, 0x5, UR4 ;  /* 0x00000005ff047899 */ /* 0x000fe20008011604 */
[----:B0-----:R-:W-:Y:S01]  /*0b40*/  FADD R2, R2, R5 ;  /* 0x0000000502027221 */ /* 0x001fe20000000000 */
[----:B------:R-:W-:-:S04]  /*0b50*/  @!P0 MOV R5, 0x400 ;  /* 0x0000040000058802 */ /* 0x000fc80000000f00 */
[----:B------:R-:W0:Y:S01]  /*0b60*/  SHFL.DOWN PT, R7, R2, 0x8, 0x1f ;  /* 0x09001f0002077f89 */ /* 0x000e2200000e0000 */
[----:B------:R-:W-:-:S13]  /*0b70*/  ISETP.GE.U32.AND P1, PT, R3, UR4, PT ;  /* 0x0000000403007c0c */ /* 0x000fda000bf26070 */
[----:B------:R-:W1:Y:S01]  /*0b80*/  @!P1 S2R R8, SR_CgaCtaId ;  /* 0x0000000000089919 */ /* 0x000e620000008800 */
[----:B--2---:R-:W-:-:S04]  /*0b90*/  @!P0 LEA R6, R6, R5, 0x18 ;  /* 0x0000000506068211 */ /* 0x004fc800078ec0ff */
[----:B------:R-:W-:Y:S01]  /*0ba0*/  @!P0 LEA.HI R6, R3, R6, RZ, 0x1d ;  /* 0x0000000603068211 */ /* 0x000fe200078fe8ff */
[----:B0-----:R-:W-:-:S05]  /*0bb0*/  FADD R7, R2, R7 ;  /* 0x0000000702077221 */ /* 0x001fca0000000000 */
[----:B------:R-:W0:Y:S02]  /*0bc0*/  SHFL.DOWN PT, R4, R7, 0x4, 0x1f ;  /* 0x08801f0007047f89 */ /* 0x000e2400000e0000 */
[----:B0-----:R-:W-:Y:S01]  /*0bd0*/  FADD R4, R7, R4 ;  /* 0x0000000407047221 */ /* 0x001fe20000000000 */
[----:B------:R-:W-:-:S04]  /*0be0*/  @!P1 MOV R7, 0x400 ;  /* 0x0000040000079802 */ /* 0x000fc80000000f00 */
[----:B------:R-:W0:Y:S01]  /*0bf0*/  SHFL.DOWN PT, R9, R4, 0x2, 0x1f ;  /* 0x08401f0004097f89 */ /* 0x000e2200000e0000 */
[----:B-1----:R-:W-:Y:S01]  /*0c00*/  @!P1 LEA R8, R8, R7, 0x18 ;  /* 0x0000000708089211 */ /* 0x002fe200078ec0ff */
[----:B0-----:R-:W-:-:S03]  /*0c10*/  FADD R9, R4, R9 ;  /* 0x0000000904097221 */ /* 0x001fc60000000000 */
[----:B------:R-:W-:Y:S02]  /*0c20*/  @!P1 LEA R4, R3, R8, 0x2 ;  /* 0x0000000803049211 */ /* 0x000fe400078e10ff */
[----:B------:R-:W0:Y:S02]  /*0c30*/  SHFL.DOWN PT, R2, R9, 0x1, 0x1f ;  /* 0x08201f0009027f89 */ /* 0x000e2400000e0000 */
[----:B0-----:R-:W-:Y:S01]  /*0c40*/  FADD R5, R9, R2 ;  /* 0x0000000209057221 */ /* 0x001fe20000000000 */
[----:B------:R-:W-:-:S04]  /*0c50*/  HFMA2 R2, -RZ, RZ, 0, 0 ;  /* 0x00000000ff027431 */ /* 0x000fc800000001ff */
        /* <DEDUP_REMOVED lines=16> */
[----:B------:R-:W2:Y:S01]  /*0d60*/  LDC.64 R2, c[0x0][0x3a0] ;  /* 0x0000e800ff027b82 */ /* 0x000ea20000000a00 */
[----:B-1----:R-:W-:Y:S01]  /*0d70*/  FADD R9, R6, R9 ;  /* 0x0000000906097221 */ /* 0x002fe20000000000 */
[----:B--2---:R-:W-:-:S05]  /*0d80*/  IMAD.WIDE.U32 R2, R0, 0x4, R2 ;  /* 0x0000000400027825 */ /* 0x004fca00078e0002 */
[----:B------:R-:W-:Y:S01]  /*0d90*/  STG.E desc[UR6][R2.64], R9 ;  /* 0x0000000902007986 */ /* 0x000fe2000c101906 */
[----:B------:R-:W-:Y:S05]  /*0da0*/  EXIT ;  /* 0x000000000000794d */ /* 0x000fea0003800000 */
.L_x_197:
        /* <DEDUP_REMOVED lines=13> */
.L_x_210:


//--------------------- .nv.shared.kernel_bio_chemistry_unified --------------------------
	.section	.nv.shared.kernel_bio_chemistry_unified,"aw",@nobits
	.sectionflags	@""
	.align	16
	.zero		1024


//--------------------- .nv.shared.reserved.0     --------------------------
	.section	.nv.shared.reserved.0,"aw",@nobits
	.weak		__nv_reservedSMEM_offset_0_alias
	.size		__nv_reservedSMEM_offset_0_alias, 0, 64
	.other		__nv_reservedSMEM_offset_0_alias,@"STO_CUDA_RESERVED_SHARED STV_DEFAULT"
__nv_reservedSMEM_offset_0_alias:
	.zero		0
	.zero		64


//--------------------- .nv.shared._Z32kernel_electrostatic_frustrationPKfS0_PKiPfif --------------------------
	.section	.nv.shared._Z32kernel_electrostatic_frustrationPKfS0_PKiPfif,"aw",@nobits
	.sectionflags	@""
	.align	16
	.zero		1024


//--------------------- .nv.shared._Z17kernel_anisotropyPKfPfS1_S1_i --------------------------
	.section	.nv.shared._Z17kernel_anisotropyPKfPfS1_S1_i,"aw",@nobits
	.sectionflags	@""
	.align	16
	.zero		1024


//--------------------- .nv.shared._Z23kernel_ca_displacementsPKfS0_PKiPfi --------------------------
	.section	.nv.shared._Z23kernel_ca_displacementsPKfS0_PKiPfi,"aw",@nobits
	.sectionflags	@""
	.align	16
	.zero		1024


//--------------------- .nv.shared._Z27kernel_hydrophobic_exposurePKfS0_S0_PKiPfi --------------------------
	.section	.nv.shared._Z27kernel_hydrophobic_exposurePKfS0_S0_PKiPfi,"aw",@nobits
	.sectionflags	@""
	.align	16
	.zero		1024


//--------------------- .nv.shared._Z22kernel_count_neighborsPKfPKiS2_S2_Pfiif --------------------------
	.section	.nv.shared._Z22kernel_count_neighborsPKfPKiS2_S2_Pfiif,"aw",@nobits
	.sectionflags	@""
	.align	16
	.zero		1024


//--------------------- .nv.constant0.kernel_bio_chemistry_unified --------------------------
	.section	.nv.constant0.kernel_bio_chemistry_unified,"a",@progbits
	.sectionflags	@""
	.align	4
.nv.constant0.kernel_bio_chemistry_unified:
	.zero		1008


//--------------------- .nv.constant0._Z32kernel_electrostatic_frustrationPKfS0_PKiPfif --------------------------
	.section	.nv.constant0._Z32kernel_electrostatic_frustrationPKfS0_PKiPfif,"a",@progbits
	.sectionflags	@""
	.align	4
.nv.constant0._Z32kernel_electrostatic_frustrationPKfS0_PKiPfif:
	.zero		936


//--------------------- .nv.constant0._Z17kernel_anisotropyPKfPfS1_S1_i --------------------------
	.section	.nv.constant0._Z17kernel_anisotropyPKfPfS1_S1_i,"a",@progbits
	.sectionflags	@""
	.align	4
.nv.constant0._Z17kernel_anisotropyPKfPfS1_S1_i:
	.zero		932


//--------------------- .nv.constant0._Z23kernel_ca_displacementsPKfS0_PKiPfi --------------------------
	.section	.nv.constant0._Z23kernel_ca_displacementsPKfS0_PKiPfi,"a",@progbits
	.sectionflags	@""
	.align	4
.nv.constant0._Z23kernel_ca_displacementsPKfS0_PKiPfi:
	.zero		932


//--------------------- .nv.constant0._Z27kernel_hydrophobic_exposurePKfS0_S0_PKiPfi --------------------------
	.section	.nv.constant0._Z27kernel_hydrophobic_exposurePKfS0_S0_PKiPfi,"a",@progbits
	.sectionflags	@""
	.align	4
.nv.constant0._Z27kernel_hydrophobic_exposurePKfS0_S0_PKiPfi:
	.zero		940


//--------------------- .nv.constant0._Z22kernel_count_neighborsPKfPKiS2_S2_Pfiif --------------------------
	.section	.nv.constant0._Z22kernel_count_neighborsPKfPKiS2_S2_Pfiif,"a",@progbits
	.sectionflags	@""
	.align	4
.nv.constant0._Z22kernel_count_neighborsPKfPKiS2_S2_Pfiif:
	.zero		948


//--------------------- SYMBOLS --------------------------

	.type		.nv.reservedSmem.offset0,@object
	.size		.nv.reservedSmem.offset0,0x4
	.type		.nv.reservedSmem.cap,@object
	.size		.nv.reservedSmem.cap,0x4
